	.target	sm_90a

	.elftype	@"ET_EXEC"


//--------------------- .note.nv.tkinfo           --------------------------
	.section	.note.nv.tkinfo,"",@"SHT_NOTE"
	.sectionflags	@"SHF_NOTE_NV_TKINFO"
	.tkinfo
        /*0018*/ 	.word	0x00000002
        /*0030*/ 	.string	""
        /*0030*/ 	.string	"ptxas"
        /*0030*/ 	.string	"Cuda compilation tools, release 13.0, V13.0.88"
        /*0030*/ 	.string	"Build cuda_13.0.r13.0/compiler.36424714_0"
        /*0030*/ 	.string	"-arch sm_90a -m 64 "



//--------------------- .note.nv.cuinfo           --------------------------
	.section	.note.nv.cuinfo,"",@"SHT_NOTE"
	.sectionflags	@"SHF_NOTE_NV_CUINFO"
        /*0018*/ 	.short	0x0002
        /*001a*/ 	.short	0x005a
        /*001c*/ 	.short	0x0082
	.zero		2


//--------------------- .nv.info                  --------------------------
	.section	.nv.info,"",@"SHT_CUDA_INFO"
	.align	4


	//----- nvinfo : EIATTR_REGCOUNT
	.align		4
        /*0000*/ 	.byte	0x04, 0x2f
        /*0002*/ 	.short	(.L_15 - .L_14)
	.align		4
.L_14:
        /*0004*/ 	.word	index@(_ZN7cutlass13device_kernelINS_4gemm6kernel13GemmUniversalIN4cute5tupleIJiiiiEEENS1_10collective13CollectiveMmaINS1_34MainloopSm90TmaGmmaWarpSpecializedILi5ENS5_IJNS4_1CILi2EEENSA_ILi1EEESC_EEENS1_35KernelTmaWarpSpecializedCooperativeEEENS5_IJNSA_ILi512EEENSA_ILi96EEENSA_ILi32EEEEEENS_6half_tENS5_IJlSC_lEEESK_SL_NS4_8TiledMMAINS4_8MMA_AtomIJNS4_4SM904GMMA25MMA_64x96x16_F32F16F16_SSILNSP_5MajorE0ELSR_0ELNSP_7ScaleInE1ELSS_1EEEEEENS4_6LayoutISD_NS5_IJSC_NSA_ILi0EEESW_EEEEENS5_IJNS4_10UnderscoreESZ_SZ_EEEEENS4_13SM90_TMA_LOADENS4_14ComposedLayoutINS4_7SwizzleILi2ELi4ELi3EEENS4_18smem_ptr_flag_bitsILi16EEENSV_INS5_IJNSA_ILi8EEESI_EEENS5_IJSI_SC_EEEEEEEvNS4_8identityENS4_23SM90_TMA_LOAD_MULTICASTES1C_vS1D_EENS_8epilogue10collective6detail29Sm90TmaWarpSpecializedAdapterINS1H_15DefaultEpilogueISK_SL_SL_NS1G_6thread17LinearCombinationISK_Li1EffLNS1L_9ScaleType4KindE0ELNS_15FloatRoundStyleE2ESK_EENS1_15EpilogueDefaultEEEEEvvEEEEvNT_6ParamsE)
        /*0008*/ 	.word	0x000000a8


	//----- nvinfo : EIATTR_FRAME_SIZE
	.align		4
.L_15:
        /*000c*/ 	.byte	0x04, 0x11
        /*000e*/ 	.short	(.L_17 - .L_16)
	.align		4
.L_16:
        /*0010*/ 	.word	index@(_ZN7cutlass13device_kernelINS_4gemm6kernel13GemmUniversalIN4cute5tupleIJiiiiEEENS1_10collective13CollectiveMmaINS1_34MainloopSm90TmaGmmaWarpSpecializedILi5ENS5_IJNS4_1CILi2EEENSA_ILi1EEESC_EEENS1_35KernelTmaWarpSpecializedCooperativeEEENS5_IJNSA_ILi512EEENSA_ILi96EEENSA_ILi32EEEEEENS_6half_tENS5_IJlSC_lEEESK_SL_NS4_8TiledMMAINS4_8MMA_AtomIJNS4_4SM904GMMA25MMA_64x96x16_F32F16F16_SSILNSP_5MajorE0ELSR_0ELNSP_7ScaleInE1ELSS_1EEEEEENS4_6LayoutISD_NS5_IJSC_NSA_ILi0EEESW_EEEEENS5_IJNS4_10UnderscoreESZ_SZ_EEEEENS4_13SM90_TMA_LOADENS4_14ComposedLayoutINS4_7SwizzleILi2ELi4ELi3EEENS4_18smem_ptr_flag_bitsILi16EEENSV_INS5_IJNSA_ILi8EEESI_EEENS5_IJSI_SC_EEEEEEEvNS4_8identityENS4_23SM90_TMA_LOAD_MULTICASTES1C_vS1D_EENS_8epilogue10collective6detail29Sm90TmaWarpSpecializedAdapterINS1H_15DefaultEpilogueISK_SL_SL_NS1G_6thread17LinearCombinationISK_Li1EffLNS1L_9ScaleType4KindE0ELNS_15FloatRoundStyleE2ESK_EENS1_15EpilogueDefaultEEEEEvvEEEEvNT_6ParamsE)
        /*0014*/ 	.word	0x00000000


	//----- nvinfo : EIATTR_MIN_STACK_SIZE
	.align		4
.L_17:
        /*0018*/ 	.byte	0x04, 0x12
        /*001a*/ 	.short	(.L_19 - .L_18)
	.align		4
.L_18:
        /*001c*/ 	.word	index@(_ZN7cutlass13device_kernelINS_4gemm6kernel13GemmUniversalIN4cute5tupleIJiiiiEEENS1_10collective13CollectiveMmaINS1_34MainloopSm90TmaGmmaWarpSpecializedILi5ENS5_IJNS4_1CILi2EEENSA_ILi1EEESC_EEENS1_35KernelTmaWarpSpecializedCooperativeEEENS5_IJNSA_ILi512EEENSA_ILi96EEENSA_ILi32EEEEEENS_6half_tENS5_IJlSC_lEEESK_SL_NS4_8TiledMMAINS4_8MMA_AtomIJNS4_4SM904GMMA25MMA_64x96x16_F32F16F16_SSILNSP_5MajorE0ELSR_0ELNSP_7ScaleInE1ELSS_1EEEEEENS4_6LayoutISD_NS5_IJSC_NSA_ILi0EEESW_EEEEENS5_IJNS4_10UnderscoreESZ_SZ_EEEEENS4_13SM90_TMA_LOADENS4_14ComposedLayoutINS4_7SwizzleILi2ELi4ELi3EEENS4_18smem_ptr_flag_bitsILi16EEENSV_INS5_IJNSA_ILi8EEESI_EEENS5_IJSI_SC_EEEEEEEvNS4_8identityENS4_23SM90_TMA_LOAD_MULTICASTES1C_vS1D_EENS_8epilogue10collective6detail29Sm90TmaWarpSpecializedAdapterINS1H_15DefaultEpilogueISK_SL_SL_NS1G_6thread17LinearCombinationISK_Li1EffLNS1L_9ScaleType4KindE0ELNS_15FloatRoundStyleE2ESK_EENS1_15EpilogueDefaultEEEEEvvEEEEvNT_6ParamsE)
        /*0020*/ 	.word	0x00000000
.L_19:


//--------------------- .nv.compat                --------------------------
	.section	.nv.compat,"",@"SHT_CUDA_COMPAT_INFO"
	.align	4
        /*0000*/ 	.byte	0x02, 0x09, 0x01, 0x00, 0x02, 0x02, 0x04, 0x00, 0x02, 0x05, 0x05, 0x00, 0x03, 0x07, 0x01, 0x01
        /*0010*/ 	.byte	0x02, 0x03, 0x01, 0x00, 0x02, 0x06, 0x01, 0x00, 0x04, 0x0b, 0x08, 0x00, 0x00, 0x00, 0x00, 0x00
        /*0020*/ 	.byte	0x00, 0x00, 0x00, 0x00


//--------------------- .nv.info._ZN7cutlass13device_kernelINS_4gemm6kernel13GemmUniversalIN4cute5tupleIJiiiiEEENS1_10collective13CollectiveMmaINS1_34MainloopSm90TmaGmmaWarpSpecializedILi5ENS5_IJNS4_1CILi2EEENSA_ILi1EEESC_EEENS1_35KernelTmaWarpSpecializedCooperativeEEENS5_IJNSA_ILi512EEENSA_ILi96EEENSA_ILi32EEEEEENS_6half_tENS5_IJlSC_lEEESK_SL_NS4_8TiledMMAINS4_8MMA_AtomIJNS4_4SM904GMMA25MMA_64x96x16_F32F16F16_SSILNSP_5MajorE0ELSR_0ELNSP_7ScaleInE1ELSS_1EEEEEENS4_6LayoutISD_NS5_IJSC_NSA_ILi0EEESW_EEEEENS5_IJNS4_10UnderscoreESZ_SZ_EEEEENS4_13SM90_TMA_LOADENS4_14ComposedLayoutINS4_7SwizzleILi2ELi4ELi3EEENS4_18smem_ptr_flag_bitsILi16EEENSV_INS5_IJNSA_ILi8EEESI_EEENS5_IJSI_SC_EEEEEEEvNS4_8identityENS4_23SM90_TMA_LOAD_MULTICASTES1C_vS1D_EENS_8epilogue10collective6detail29Sm90TmaWarpSpecializedAdapterINS1H_15DefaultEpilogueISK_SL_SL_NS1G_6thread17LinearCombinationISK_Li1EffLNS1L_9ScaleType4KindE0ELNS_15FloatRoundStyleE2ESK_EENS1_15EpilogueDefaultEEEEEvvEEEEvNT_6ParamsE --------------------------
	.section	.nv.info._ZN7cutlass13device_kernelINS_4gemm6kernel13GemmUniversalIN4cute5tupleIJiiiiEEENS1_10collective13CollectiveMmaINS1_34MainloopSm90TmaGmmaWarpSpecializedILi5ENS5_IJNS4_1CILi2EEENSA_ILi1EEESC_EEENS1_35KernelTmaWarpSpecializedCooperativeEEENS5_IJNSA_ILi512EEENSA_ILi96EEENSA_ILi32EEEEEENS_6half_tENS5_IJlSC_lEEESK_SL_NS4_8TiledMMAINS4_8MMA_AtomIJNS4_4SM904GMMA25MMA_64x96x16_F32F16F16_SSILNSP_5MajorE0ELSR_0ELNSP_7ScaleInE1ELSS_1EEEEEENS4_6LayoutISD_NS5_IJSC_NSA_ILi0EEESW_EEEEENS5_IJNS4_10UnderscoreESZ_SZ_EEEEENS4_13SM90_TMA_LOADENS4_14ComposedLayoutINS4_7SwizzleILi2ELi4ELi3EEENS4_18smem_ptr_flag_bitsILi16EEENSV_INS5_IJNSA_ILi8EEESI_EEENS5_IJSI_SC_EEEEEEEvNS4_8identityENS4_23SM90_TMA_LOAD_MULTICASTES1C_vS1D_EENS_8epilogue10collective6detail29Sm90TmaWarpSpecializedAdapterINS1H_15DefaultEpilogueISK_SL_SL_NS1G_6thread17LinearCombinationISK_Li1EffLNS1L_9ScaleType4KindE0ELNS_15FloatRoundStyleE2ESK_EENS1_15EpilogueDefaultEEEEEvvEEEEvNT_6ParamsE,"",@"SHT_CUDA_INFO"
	.sectionflags	@""
	.align	4


	//----- nvinfo : EIATTR_CUDA_API_VERSION
	.align		4
        /*0000*/ 	.byte	0x04, 0x37
        /*0002*/ 	.short	(.L_21 - .L_20)
.L_20:
        /*0004*/ 	.word	0x00000082


	//----- nvinfo : EIATTR_KPARAM_INFO
	.align		4
.L_21:
        /*0008*/ 	.byte	0x04, 0x17
        /*000a*/ 	.short	(.L_23 - .L_22)
.L_22:
        /*000c*/ 	.word	0x00000000
        /*0010*/ 	.short	0x0000
        /*0012*/ 	.short	0x0070
        /*0014*/ 	.byte	0x00, 0xf0, 0x01, 0x10


	//----- nvinfo : EIATTR_SPARSE_MMA_MASK
	.align		4
.L_23:
        /*0018*/ 	.byte	0x03, 0x50
        /*001a*/ 	.short	0x0000


	//----- nvinfo : EIATTR_MAXREG_COUNT
	.align		4
        /*001c*/ 	.byte	0x03, 0x1b
        /*001e*/ 	.short	0x00a8


	//----- nvinfo : EIATTR_NUM_BARRIERS
	.align		4
        /*0020*/ 	.byte	0x02, 0x4c
        /*0022*/ 	.byte	0x01
	.zero		1


	//----- nvinfo : EIATTR_EXTERNS
	.align		4
        /*0024*/ 	.byte	0x04, 0x0f
        /*0026*/ 	.short	(.L_25 - .L_24)


	//   ....[0]....
	.align		4
.L_24:
        /*0028*/ 	.word	index@(__assertfail)


	//----- nvinfo : EIATTR_MERCURY_ISA_VERSION
	.align		4
.L_25:
        /*002c*/ 	.byte	0x03, 0x5f
        /*002e*/ 	.short	0x0101


	//----- nvinfo : EIATTR_INT_WARP_WIDE_INSTR_OFFSETS
	.align		4
        /*0030*/ 	.byte	0x04, 0x31
        /*0032*/ 	.short	(.L_27 - .L_26)


	//   ....[0]....
.L_26:
        /*0034*/ 	.word	0x00000570


	//   ....[1]....
        /*0038*/ 	.word	0x00000590


	//   ....[2]....
        /*003c*/ 	.word	0x00000720


	//----- nvinfo : EIATTR_COOP_GROUP_MASK_REGIDS
	.align		4
.L_27:
        /*0040*/ 	.byte	0x04, 0x29
        /*0042*/ 	.short	(.L_29 - .L_28)


	//   ....[0]....
.L_28:
        /*0044*/ 	.word	0xffffffff


	//   ....[1]....
        /*0048*/ 	.word	0xffffffff


	//   ....[2]....
        /*004c*/ 	.word	0xffffffff


	//   ....[3]....
        /*0050*/ 	.word	0xffffffff


	//   ....[4]....
        /*0054*/ 	.word	0xffffffff


	//   ....[5]....
        /*0058*/ 	.word	0xffffffff


	//----- nvinfo : EIATTR_COOP_GROUP_INSTR_OFFSETS
	.align		4
.L_29:
        /*005c*/ 	.byte	0x04, 0x28
        /*005e*/ 	.short	(.L_31 - .L_30)


	//   ....[0]....
.L_30:
        /*0060*/ 	.word	0x00000060


	//   ....[1]....
        /*0064*/ 	.word	0x00000070


	//   ....[2]....
        /*0068*/ 	.word	0x00000190


	//   ....[3]....
        /*006c*/ 	.word	0x000003e0


	//   ....[4]....
        /*0070*/ 	.word	0x00000850


	//   ....[5]....
        /*0074*/ 	.word	0x000013d0


	//----- nvinfo : EIATTR_REG_RECONFIG
	.align		4
.L_31:
        /*0078*/ 	.byte	0x01, 0x54
	.zero		2


	//----- nvinfo : EIATTR_SYSCALL_OFFSETS
	.align		4
        /*007c*/ 	.byte	0x04, 0x46
        /*007e*/ 	.short	(.L_33 - .L_32)


	//   ....[0]....
.L_32:
        /*0080*/ 	.word	0x00001590


	//----- nvinfo : EIATTR_MBARRIER_INSTR_OFFSETS
	.align		4
.L_33:
        /*0084*/ 	.byte	0x04, 0x39
        /*0086*/ 	.short	(.L_35 - .L_34)


	//   ....[0]....
.L_34:
        /*0088*/ 	.word	0x00000310
        /*008c*/ 	.word	0x000000ff
        /*0090*/ 	.word	0x00000000
        /*0094*/ 	.short	0x0100
        /*0096*/ 	.byte	0x08
	.zero		1


	//   ....[1]....
        /*0098*/ 	.word	0x00000320
        /*009c*/ 	.word	0x000000ff
        /*00a0*/ 	.word	0x00000028
        /*00a4*/ 	.short	0x0100
        /*00a6*/ 	.byte	0x08
	.zero		1


	//   ....[2]....
        /*00a8*/ 	.word	0x00000330
        /*00ac*/ 	.word	0x000000ff
        /*00b0*/ 	.word	0x00000008
        /*00b4*/ 	.short	0x0100
        /*00b6*/ 	.byte	0x08
	.zero		1


	//   ....[3]....
        /*00b8*/ 	.word	0x00000340
        /*00bc*/ 	.word	0x000000ff
        /*00c0*/ 	.word	0x00000030
        /*00c4*/ 	.short	0x0100
        /*00c6*/ 	.byte	0x08
	.zero		1


	//   ....[4]....
        /*00c8*/ 	.word	0x00000350
        /*00cc*/ 	.word	0x000000ff
        /*00d0*/ 	.word	0x00000010
        /*00d4*/ 	.short	0x0100
        /*00d6*/ 	.byte	0x08
	.zero		1


	//   ....[5]....
        /*00d8*/ 	.word	0x00000360
        /*00dc*/ 	.word	0x000000ff
        /*00e0*/ 	.word	0x00000038
        /*00e4*/ 	.short	0x0100
        /*00e6*/ 	.byte	0x08
	.zero		1


	//   ....[6]....
        /*00e8*/ 	.word	0x00000370
        /*00ec*/ 	.word	0x000000ff
        /*00f0*/ 	.word	0x00000018
        /*00f4*/ 	.short	0x0100
        /*00f6*/ 	.byte	0x08
	.zero		1


	//   ....[7]....
        /*00f8*/ 	.word	0x00000380
        /*00fc*/ 	.word	0x000000ff
        /*0100*/ 	.word	0x00000040
        /*0104*/ 	.short	0x0100
        /*0106*/ 	.byte	0x08
	.zero		1


	//   ....[8]....
        /*0108*/ 	.word	0x00000390
        /*010c*/ 	.word	0x000000ff
        /*0110*/ 	.word	0x00000020
        /*0114*/ 	.short	0x0100
        /*0116*/ 	.byte	0x08
	.zero		1


	//   ....[9]....
        /*0118*/ 	.word	0x000003a0
        /*011c*/ 	.word	0x000000ff
        /*0120*/ 	.word	0x00000048
        /*0124*/ 	.short	0x0100
        /*0126*/ 	.byte	0x08
	.zero		1


	//   ....[10]....
        /*0128*/ 	.word	0x00000760
        /*012c*/ 	.word	0x000000ff
        /*0130*/ 	.word	0x00000060
        /*0134*/ 	.short	0x0100
        /*0136*/ 	.byte	0x06
	.zero		1


	//   ....[11]....
        /*0138*/ 	.word	0x000007c0
        /*013c*/ 	.word	0x000000ff
        /*0140*/ 	.word	0x00000068
        /*0144*/ 	.short	0x0100
        /*0146*/ 	.byte	0x06
	.zero		1


	//   ....[12]....
        /*0148*/ 	.word	0x00001630
        /*014c*/ 	.word	0x00000003
        /*0150*/ 	.word	0x00000000
        /*0154*/ 	.short	0x010a
        /*0156*/ 	.byte	0x3f
	.zero		1


	//   ....[13]....
        /*0158*/ 	.word	0x00001670
        /*015c*/ 	.word	0x00000003
        /*0160*/ 	.word	0x00000000
        /*0164*/ 	.short	0x010a
        /*0166*/ 	.byte	0x3f
	.zero		1


	//   ....[14]....
        /*0168*/ 	.word	0x00001af0
        /*016c*/ 	.word	0x000000ff
        /*0170*/ 	.word	0x00000000
        /*0174*/ 	.short	0x010a
        /*0176*/ 	.byte	0x08
	.zero		1


	//   ....[15]....
        /*0178*/ 	.word	0x00001b30
        /*017c*/ 	.word	0x000000ff
        /*0180*/ 	.word	0x00000000
        /*0184*/ 	.short	0x010a
        /*0186*/ 	.byte	0x08
	.zero		1


	//   ....[16]....
        /*0188*/ 	.word	0x00001eb0
        /*018c*/ 	.word	0x00000004
        /*0190*/ 	.word	0x00000000
        /*0194*/ 	.short	0x0101
        /*0196*/ 	.byte	0x3f
	.zero		1


	//   ....[17]....
        /*0198*/ 	.word	0x00002080
        /*019c*/ 	.word	0x00000000
        /*01a0*/ 	.word	0x00000000
        /*01a4*/ 	.short	0x0101
        /*01a6*/ 	.byte	0x3f
	.zero		1


	//   ....[18]....
        /*01a8*/ 	.word	0x00010290
        /*01ac*/ 	.word	0x0000000d
        /*01b0*/ 	.word	0x00000028
        /*01b4*/ 	.short	0x010a
        /*01b6*/ 	.byte	0x3f
	.zero		1


	//   ....[19]....
        /*01b8*/ 	.word	0x00010640
        /*01bc*/ 	.word	0x00000006
        /*01c0*/ 	.word	0x00000068
        /*01c4*/ 	.short	0x0101
        /*01c6*/ 	.byte	0x3f
	.zero		1


	//   ....[20]....
        /*01c8*/ 	.word	0x00010dd0
        /*01cc*/ 	.word	0x00000007
        /*01d0*/ 	.word	0x00000000
        /*01d4*/ 	.short	0x010a
        /*01d6*/ 	.byte	0x3f
	.zero		1


	//   ....[21]....
        /*01d8*/ 	.word	0x00010e50
        /*01dc*/ 	.word	0x00000008
        /*01e0*/ 	.word	0x00000000
        /*01e4*/ 	.short	0x010a
        /*01e6*/ 	.byte	0x3f
	.zero		1


	//   ....[22]....
        /*01e8*/ 	.word	0x00010ee0
        /*01ec*/ 	.word	0x00000009
        /*01f0*/ 	.word	0x00000000
        /*01f4*/ 	.short	0x010a
        /*01f6*/ 	.byte	0x3f
	.zero		1


	//   ....[23]....
        /*01f8*/ 	.word	0x00010f70
        /*01fc*/ 	.word	0x00000006
        /*0200*/ 	.word	0x00000000
        /*0204*/ 	.short	0x010a
        /*0206*/ 	.byte	0x3f
	.zero		1


	//   ....[24]....
        /*0208*/ 	.word	0x00011000
        /*020c*/ 	.word	0x00000003
        /*0210*/ 	.word	0x00000000
        /*0214*/ 	.short	0x010a
        /*0216*/ 	.byte	0x3f
	.zero		1


	//   ....[25]....
        /*0218*/ 	.word	0x00011060
        /*021c*/ 	.word	0x00000003
        /*0220*/ 	.word	0x00000000
        /*0224*/ 	.short	0x010a
        /*0226*/ 	.byte	0x3f
	.zero		1


	//   ....[26]....
        /*0228*/ 	.word	0x000110c0
        /*022c*/ 	.word	0x00000005
        /*0230*/ 	.word	0x00000000
        /*0234*/ 	.short	0x010a
        /*0236*/ 	.byte	0x3f
	.zero		1


	//   ....[27]....
        /*0238*/ 	.word	0x00011190
        /*023c*/ 	.word	0x0000000d
        /*0240*/ 	.word	0x00000028
        /*0244*/ 	.short	0x010a
        /*0246*/ 	.byte	0x3f
	.zero		1


	//   ....[28]....
        /*0248*/ 	.word	0x00011260
        /*024c*/ 	.word	0x00000007
        /*0250*/ 	.word	0x00000000
        /*0254*/ 	.short	0x010a
        /*0256*/ 	.byte	0x3f
	.zero		1


	//   ....[29]....
        /*0258*/ 	.word	0x000112b0
        /*025c*/ 	.word	0x00000008
        /*0260*/ 	.word	0x00000000
        /*0264*/ 	.short	0x010a
        /*0266*/ 	.byte	0x3f
	.zero		1


	//   ....[30]....
        /*0268*/ 	.word	0x00011300
        /*026c*/ 	.word	0x00000009
        /*0270*/ 	.word	0x00000000
        /*0274*/ 	.short	0x010a
        /*0276*/ 	.byte	0x3f
	.zero		1


	//   ....[31]....
        /*0278*/ 	.word	0x00011350
        /*027c*/ 	.word	0x00000006
        /*0280*/ 	.word	0x00000000
        /*0284*/ 	.short	0x010a
        /*0286*/ 	.byte	0x3f
	.zero		1


	//----- nvinfo : EIATTR_NUM_MBARRIERS
	.align		4
.L_35:
        /*0288*/ 	.byte	0x03, 0x38
        /*028a*/ 	.short	0x000c


	//----- nvinfo : EIATTR_EXIT_INSTR_OFFSETS
	.align		4
        /*028c*/ 	.byte	0x04, 0x1c
        /*028e*/ 	.short	(.L_37 - .L_36)


	//   ....[0]....
.L_36:
        /*0290*/ 	.word	0x00000a80


	//   ....[1]....
        /*0294*/ 	.word	0x00001310


	//   ....[2]....
        /*0298*/ 	.word	0x0000f920


	//   ....[3]....
        /*029c*/ 	.word	0x0000ff20


	//   ....[4]....
        /*02a0*/ 	.word	0x00011050


	//----- nvinfo : EIATTR_MAX_THREADS
	.align		4
.L_37:
        /*02a4*/ 	.byte	0x04, 0x05
        /*02a6*/ 	.short	(.L_39 - .L_38)
.L_38:
        /*02a8*/ 	.word	0x00000180
        /*02ac*/ 	.word	0x00000001
        /*02b0*/ 	.word	0x00000001


	//----- nvinfo : EIATTR_CRS_STACK_SIZE
	.align		4
.L_39:
        /*02b4*/ 	.byte	0x04, 0x1e
        /*02b6*/ 	.short	(.L_41 - .L_40)
.L_40:
        /*02b8*/ 	.word	0x00000000


	//----- nvinfo : EIATTR_CBANK_PARAM_SIZE
	.align		4
.L_41:
        /*02bc*/ 	.byte	0x03, 0x19
        /*02be*/ 	.short	0x0470


	//----- nvinfo : EIATTR_PARAM_CBANK
	.align		4
        /*02c0*/ 	.byte	0x04, 0x0a
        /*02c2*/ 	.short	(.L_43 - .L_42)
	.align		4
.L_42:
        /*02c4*/ 	.word	index@(.nv.constant0._ZN7cutlass13device_kernelINS_4gemm6kernel13GemmUniversalIN4cute5tupleIJiiiiEEENS1_10collective13CollectiveMmaINS1_34MainloopSm90TmaGmmaWarpSpecializedILi5ENS5_IJNS4_1CILi2EEENSA_ILi1EEESC_EEENS1_35KernelTmaWarpSpecializedCooperativeEEENS5_IJNSA_ILi512EEENSA_ILi96EEENSA_ILi32EEEEEENS_6half_tENS5_IJlSC_lEEESK_SL_NS4_8TiledMMAINS4_8MMA_AtomIJNS4_4SM904GMMA25MMA_64x96x16_F32F16F16_SSILNSP_5MajorE0ELSR_0ELNSP_7ScaleInE1ELSS_1EEEEEENS4_6LayoutISD_NS5_IJSC_NSA_ILi0EEESW_EEEEENS5_IJNS4_10UnderscoreESZ_SZ_EEEEENS4_13SM90_TMA_LOADENS4_14ComposedLayoutINS4_7SwizzleILi2ELi4ELi3EEENS4_18smem_ptr_flag_bitsILi16EEENSV_INS5_IJNSA_ILi8EEESI_EEENS5_IJSI_SC_EEEEEEEvNS4_8identityENS4_23SM90_TMA_LOAD_MULTICASTES1C_vS1D_EENS_8epilogue10collective6detail29Sm90TmaWarpSpecializedAdapterINS1H_15DefaultEpilogueISK_SL_SL_NS1G_6thread17LinearCombinationISK_Li1EffLNS1L_9ScaleType4KindE0ELNS_15FloatRoundStyleE2ESK_EENS1_15EpilogueDefaultEEEEEvvEEEEvNT_6ParamsE)
        /*02c8*/ 	.short	0x0210
        /*02ca*/ 	.short	0x0470


	//----- nvinfo : EIATTR_SW_WAR
	.align		4
.L_43:
        /*02cc*/ 	.byte	0x04, 0x36
        /*02ce*/ 	.short	(.L_45 - .L_44)
.L_44:
        /*02d0*/ 	.word	0x00000008
.L_45:


//--------------------- .nv.callgraph             --------------------------
	.section	.nv.callgraph,"",@"SHT_CUDA_CALLGRAPH"
	.align	4
	.sectionentsize	8
	.align		4
        /*0000*/ 	.word	0x00000000
	.align		4
        /*0004*/ 	.word	0xffffffff
	.align		4
        /*0008*/ 	.word	index@(_ZN7cutlass13device_kernelINS_4gemm6kernel13GemmUniversalIN4cute5tupleIJiiiiEEENS1_10collective13CollectiveMmaINS1_34MainloopSm90TmaGmmaWarpSpecializedILi5ENS5_IJNS4_1CILi2EEENSA_ILi1EEESC_EEENS1_35KernelTmaWarpSpecializedCooperativeEEENS5_IJNSA_ILi512EEENSA_ILi96EEENSA_ILi32EEEEEENS_6half_tENS5_IJlSC_lEEESK_SL_NS4_8TiledMMAINS4_8MMA_AtomIJNS4_4SM904GMMA25MMA_64x96x16_F32F16F16_SSILNSP_5MajorE0ELSR_0ELNSP_7ScaleInE1ELSS_1EEEEEENS4_6LayoutISD_NS5_IJSC_NSA_ILi0EEESW_EEEEENS5_IJNS4_10UnderscoreESZ_SZ_EEEEENS4_13SM90_TMA_LOADENS4_14ComposedLayoutINS4_7SwizzleILi2ELi4ELi3EEENS4_18smem_ptr_flag_bitsILi16EEENSV_INS5_IJNSA_ILi8EEESI_EEENS5_IJSI_SC_EEEEEEEvNS4_8identityENS4_23SM90_TMA_LOAD_MULTICASTES1C_vS1D_EENS_8epilogue10collective6detail29Sm90TmaWarpSpecializedAdapterINS1H_15DefaultEpilogueISK_SL_SL_NS1G_6thread17LinearCombinationISK_Li1EffLNS1L_9ScaleType4KindE0ELNS_15FloatRoundStyleE2ESK_EENS1_15EpilogueDefaultEEEEEvvEEEEvNT_6ParamsE)
	.align		4
        /*000c*/ 	.word	index@(__assertfail)
	.align		4
        /*0010*/ 	.word	0x00000000
	.align		4
        /*0014*/ 	.word	0xfffffffe
	.align		4
        /*0018*/ 	.word	0x00000000
	.align		4
        /*001c*/ 	.word	0xfffffffd
	.align		4
        /*0020*/ 	.word	0x00000000
	.align		4
        /*0024*/ 	.word	0xfffffffc


//--------------------- .nv.constant4             --------------------------
	.section	.nv.constant4,"a",@progbits
	.align	8
	.align		8
.nv.constant4:
        /*0000*/ 	.dword	__assertfail
	.align		8
        /*0008*/ 	.dword	__unnamed_1
	.align		8
        /*0010*/ 	.dword	_ZN40_INTERNAL_fa41d1b0_4_k_cu_c2eaa226_120334cuda3std3__45__cpo5beginE
	.align		8
        /*0018*/ 	.dword	_ZN40_INTERNAL_fa41d1b0_4_k_cu_c2eaa226_120334cuda3std3__45__cpo3endE
	.align		8
        /*0020*/ 	.dword	_ZN40_INTERNAL_fa41d1b0_4_k_cu_c2eaa226_120334cuda3std3__45__cpo6cbeginE
	.align		8
        /*0028*/ 	.dword	_ZN40_INTERNAL_fa41d1b0_4_k_cu_c2eaa226_120334cuda3std3__45__cpo4cendE
	.align		8
        /*0030*/ 	.dword	_ZN40_INTERNAL_fa41d1b0_4_k_cu_c2eaa226_120334cuda3std3__442_GLOBAL__N__fa41d1b0_4_k_cu_c2eaa226_120336ignoreE
	.align		8
        /*0038*/ 	.dword	_ZN40_INTERNAL_fa41d1b0_4_k_cu_c2eaa226_120334cuda3std3__419piecewise_constructE
	.align		8
        /*0040*/ 	.dword	_ZN40_INTERNAL_fa41d1b0_4_k_cu_c2eaa226_120334cuda3std3__48in_placeE
	.align		8
        /*0048*/ 	.dword	_ZN40_INTERNAL_fa41d1b0_4_k_cu_c2eaa226_120334cuda3std6ranges3__45__cpo4swapE
	.align		8
        /*0050*/ 	.dword	_ZN40_INTERNAL_fa41d1b0_4_k_cu_c2eaa226_120334cuda3std6ranges3__45__cpo9iter_moveE
	.align		8
        /*0058*/ 	.dword	_ZN40_INTERNAL_fa41d1b0_4_k_cu_c2eaa226_120334cute7productE
	.align		8
        /*0060*/ 	.dword	_ZN40_INTERNAL_fa41d1b0_4_k_cu_c2eaa226_120334cute1_E
	.align		8
        /*0068*/ 	.dword	$str$22
	.align		8
        /*0070*/ 	.dword	$str$23


//--------------------- .text._ZN7cutlass13device_kernelINS_4gemm6kernel13GemmUniversalIN4cute5tupleIJiiiiEEENS1_10collective13CollectiveMmaINS1_34MainloopSm90TmaGmmaWarpSpecializedILi5ENS5_IJNS4_1CILi2EEENSA_ILi1EEESC_EEENS1_35KernelTmaWarpSpecializedCooperativeEEENS5_IJNSA_ILi512EEENSA_ILi96EEENSA_ILi32EEEEEENS_6half_tENS5_IJlSC_lEEESK_SL_NS4_8TiledMMAINS4_8MMA_AtomIJNS4_4SM904GMMA25MMA_64x96x16_F32F16F16_SSILNSP_5MajorE0ELSR_0ELNSP_7ScaleInE1ELSS_1EEEEEENS4_6LayoutISD_NS5_IJSC_NSA_ILi0EEESW_EEEEENS5_IJNS4_10UnderscoreESZ_SZ_EEEEENS4_13SM90_TMA_LOADENS4_14ComposedLayoutINS4_7SwizzleILi2ELi4ELi3EEENS4_18smem_ptr_flag_bitsILi16EEENSV_INS5_IJNSA_ILi8EEESI_EEENS5_IJSI_SC_EEEEEEEvNS4_8identityENS4_23SM90_TMA_LOAD_MULTICASTES1C_vS1D_EENS_8epilogue10collective6detail29Sm90TmaWarpSpecializedAdapterINS1H_15DefaultEpilogueISK_SL_SL_NS1G_6thread17LinearCombinationISK_Li1EffLNS1L_9ScaleType4KindE0ELNS_15FloatRoundStyleE2ESK_EENS1_15EpilogueDefaultEEEEEvvEEEEvNT_6ParamsE --------------------------
	.section	.text._ZN7cutlass13device_kernelINS_4gemm6kernel13GemmUniversalIN4cute5tupleIJiiiiEEENS1_10collective13CollectiveMmaINS1_34MainloopSm90TmaGmmaWarpSpecializedILi5ENS5_IJNS4_1CILi2EEENSA_ILi1EEESC_EEENS1_35KernelTmaWarpSpecializedCooperativeEEENS5_IJNSA_ILi512EEENSA_ILi96EEENSA_ILi32EEEEEENS_6half_tENS5_IJlSC_lEEESK_SL_NS4_8TiledMMAINS4_8MMA_AtomIJNS4_4SM904GMMA25MMA_64x96x16_F32F16F16_SSILNSP_5MajorE0ELSR_0ELNSP_7ScaleInE1ELSS_1EEEEEENS4_6LayoutISD_NS5_IJSC_NSA_ILi0EEESW_EEEEENS5_IJNS4_10UnderscoreESZ_SZ_EEEEENS4_13SM90_TMA_LOADENS4_14ComposedLayoutINS4_7SwizzleILi2ELi4ELi3EEENS4_18smem_ptr_flag_bitsILi16EEENSV_INS5_IJNSA_ILi8EEESI_EEENS5_IJSI_SC_EEEEEEEvNS4_8identityENS4_23SM90_TMA_LOAD_MULTICASTES1C_vS1D_EENS_8epilogue10collective6detail29Sm90TmaWarpSpecializedAdapterINS1H_15DefaultEpilogueISK_SL_SL_NS1G_6thread17LinearCombinationISK_Li1EffLNS1L_9ScaleType4KindE0ELNS_15FloatRoundStyleE2ESK_EENS1_15EpilogueDefaultEEEEEvvEEEEvNT_6ParamsE,"ax",@progbits
	.align	128
.text._ZN7cutlass13device_kernelINS_4gemm6kernel13GemmUniversalIN4cute5tupleIJiiiiEEENS1_10collective13CollectiveMmaINS1_34MainloopSm90TmaGmmaWarpSpecializedILi5ENS5_IJNS4_1CILi2EEENSA_ILi1EEESC_EEENS1_35KernelTmaWarpSpecializedCooperativeEEENS5_IJNSA_ILi512EEENSA_ILi96EEENSA_ILi32EEEEEENS_6half_tENS5_IJlSC_lEEESK_SL_NS4_8TiledMMAINS4_8MMA_AtomIJNS4_4SM904GMMA25MMA_64x96x16_F32F16F16_SSILNSP_5MajorE0ELSR_0ELNSP_7ScaleInE1ELSS_1EEEEEENS4_6LayoutISD_NS5_IJSC_NSA_ILi0EEESW_EEEEENS5_IJNS4_10UnderscoreESZ_SZ_EEEEENS4_13SM90_TMA_LOADENS4_14ComposedLayoutINS4_7SwizzleILi2ELi4ELi3EEENS4_18smem_ptr_flag_bitsILi16EEENSV_INS5_IJNSA_ILi8EEESI_EEENS5_IJSI_SC_EEEEEEEvNS4_8identityENS4_23SM90_TMA_LOAD_MULTICASTES1C_vS1D_EENS_8epilogue10collective6detail29Sm90TmaWarpSpecializedAdapterINS1H_15DefaultEpilogueISK_SL_SL_NS1G_6thread17LinearCombinationISK_Li1EffLNS1L_9ScaleType4KindE0ELNS_15FloatRoundStyleE2ESK_EENS1_15EpilogueDefaultEEEEEvvEEEEvNT_6ParamsE:
        .type           _ZN7cutlass13device_kernelINS_4gemm6kernel13GemmUniversalIN4cute5tupleIJiiiiEEENS1_10collective13CollectiveMmaINS1_34MainloopSm90TmaGmmaWarpSpecializedILi5ENS5_IJNS4_1CILi2EEENSA_ILi1EEESC_EEENS1_35KernelTmaWarpSpecializedCooperativeEEENS5_IJNSA_ILi512EEENSA_ILi96EEENSA_ILi32EEEEEENS_6half_tENS5_IJlSC_lEEESK_SL_NS4_8TiledMMAINS4_8MMA_AtomIJNS4_4SM904GMMA25MMA_64x96x16_F32F16F16_SSILNSP_5MajorE0ELSR_0ELNSP_7ScaleInE1ELSS_1EEEEEENS4_6LayoutISD_NS5_IJSC_NSA_ILi0EEESW_EEEEENS5_IJNS4_10UnderscoreESZ_SZ_EEEEENS4_13SM90_TMA_LOADENS4_14ComposedLayoutINS4_7SwizzleILi2ELi4ELi3EEENS4_18smem_ptr_flag_bitsILi16EEENSV_INS5_IJNSA_ILi8EEESI_EEENS5_IJSI_SC_EEEEEEEvNS4_8identityENS4_23SM90_TMA_LOAD_MULTICASTES1C_vS1D_EENS_8epilogue10collective6detail29Sm90TmaWarpSpecializedAdapterINS1H_15DefaultEpilogueISK_SL_SL_NS1G_6thread17LinearCombinationISK_Li1EffLNS1L_9ScaleType4KindE0ELNS_15FloatRoundStyleE2ESK_EENS1_15EpilogueDefaultEEEEEvvEEEEvNT_6ParamsE,@function
        .size           _ZN7cutlass13device_kernelINS_4gemm6kernel13GemmUniversalIN4cute5tupleIJiiiiEEENS1_10collective13CollectiveMmaINS1_34MainloopSm90TmaGmmaWarpSpecializedILi5ENS5_IJNS4_1CILi2EEENSA_ILi1EEESC_EEENS1_35KernelTmaWarpSpecializedCooperativeEEENS5_IJNSA_ILi512EEENSA_ILi96EEENSA_ILi32EEEEEENS_6half_tENS5_IJlSC_lEEESK_SL_NS4_8TiledMMAINS4_8MMA_AtomIJNS4_4SM904GMMA25MMA_64x96x16_F32F16F16_SSILNSP_5MajorE0ELSR_0ELNSP_7ScaleInE1ELSS_1EEEEEENS4_6LayoutISD_NS5_IJSC_NSA_ILi0EEESW_EEEEENS5_IJNS4_10UnderscoreESZ_SZ_EEEEENS4_13SM90_TMA_LOADENS4_14ComposedLayoutINS4_7SwizzleILi2ELi4ELi3EEENS4_18smem_ptr_flag_bitsILi16EEENSV_INS5_IJNSA_ILi8EEESI_EEENS5_IJSI_SC_EEEEEEEvNS4_8identityENS4_23SM90_TMA_LOAD_MULTICASTES1C_vS1D_EENS_8epilogue10collective6detail29Sm90TmaWarpSpecializedAdapterINS1H_15DefaultEpilogueISK_SL_SL_NS1G_6thread17LinearCombinationISK_Li1EffLNS1L_9ScaleType4KindE0ELNS_15FloatRoundStyleE2ESK_EENS1_15EpilogueDefaultEEEEEvvEEEEvNT_6ParamsE,(.L_x_449 - _ZN7cutlass13device_kernelINS_4gemm6kernel13GemmUniversalIN4cute5tupleIJiiiiEEENS1_10collective13CollectiveMmaINS1_34MainloopSm90TmaGmmaWarpSpecializedILi5ENS5_IJNS4_1CILi2EEENSA_ILi1EEESC_EEENS1_35KernelTmaWarpSpecializedCooperativeEEENS5_IJNSA_ILi512EEENSA_ILi96EEENSA_ILi32EEEEEENS_6half_tENS5_IJlSC_lEEESK_SL_NS4_8TiledMMAINS4_8MMA_AtomIJNS4_4SM904GMMA25MMA_64x96x16_F32F16F16_SSILNSP_5MajorE0ELSR_0ELNSP_7ScaleInE1ELSS_1EEEEEENS4_6LayoutISD_NS5_IJSC_NSA_ILi0EEESW_EEEEENS5_IJNS4_10UnderscoreESZ_SZ_EEEEENS4_13SM90_TMA_LOADENS4_14ComposedLayoutINS4_7SwizzleILi2ELi4ELi3EEENS4_18smem_ptr_flag_bitsILi16EEENSV_INS5_IJNSA_ILi8EEESI_EEENS5_IJSI_SC_EEEEEEEvNS4_8identityENS4_23SM90_TMA_LOAD_MULTICASTES1C_vS1D_EENS_8epilogue10collective6detail29Sm90TmaWarpSpecializedAdapterINS1H_15DefaultEpilogueISK_SL_SL_NS1G_6thread17LinearCombinationISK_Li1EffLNS1L_9ScaleType4KindE0ELNS_15FloatRoundStyleE2ESK_EENS1_15EpilogueDefaultEEEEEvvEEEEvNT_6ParamsE)
        .other          _ZN7cutlass13device_kernelINS_4gemm6kernel13GemmUniversalIN4cute5tupleIJiiiiEEENS1_10collective13CollectiveMmaINS1_34MainloopSm90TmaGmmaWarpSpecializedILi5ENS5_IJNS4_1CILi2EEENSA_ILi1EEESC_EEENS1_35KernelTmaWarpSpecializedCooperativeEEENS5_IJNSA_ILi512EEENSA_ILi96EEENSA_ILi32EEEEEENS_6half_tENS5_IJlSC_lEEESK_SL_NS4_8TiledMMAINS4_8MMA_AtomIJNS4_4SM904GMMA25MMA_64x96x16_F32F16F16_SSILNSP_5MajorE0ELSR_0ELNSP_7ScaleInE1ELSS_1EEEEEENS4_6LayoutISD_NS5_IJSC_NSA_ILi0EEESW_EEEEENS5_IJNS4_10UnderscoreESZ_SZ_EEEEENS4_13SM90_TMA_LOADENS4_14ComposedLayoutINS4_7SwizzleILi2ELi4ELi3EEENS4_18smem_ptr_flag_bitsILi16EEENSV_INS5_IJNSA_ILi8EEESI_EEENS5_IJSI_SC_EEEEEEEvNS4_8identityENS4_23SM90_TMA_LOAD_MULTICASTES1C_vS1D_EENS_8epilogue10collective6detail29Sm90TmaWarpSpecializedAdapterINS1H_15DefaultEpilogueISK_SL_SL_NS1G_6thread17LinearCombinationISK_Li1EffLNS1L_9ScaleType4KindE0ELNS_15FloatRoundStyleE2ESK_EENS1_15EpilogueDefaultEEEEEvvEEEEvNT_6ParamsE,@"STO_CUDA_ENTRY STV_DEFAULT"
_ZN7cutlass13device_kernelINS_4gemm6kernel13GemmUniversalIN4cute5tupleIJiiiiEEENS1_10collective13CollectiveMmaINS1_34MainloopSm90TmaGmmaWarpSpecializedILi5ENS5_IJNS4_1CILi2EEENSA_ILi1EEESC_EEENS1_35KernelTmaWarpSpecializedCooperativeEEENS5_IJNSA_ILi512EEENSA_ILi96EEENSA_ILi32EEEEEENS_6half_tENS5_IJlSC_lEEESK_SL_NS4_8TiledMMAINS4_8MMA_AtomIJNS4_4SM904GMMA25MMA_64x96x16_F32F16F16_SSILNSP_5MajorE0ELSR_0ELNSP_7ScaleInE1ELSS_1EEEEEENS4_6LayoutISD_NS5_IJSC_NSA_ILi0EEESW_EEEEENS5_IJNS4_10UnderscoreESZ_SZ_EEEEENS4_13SM90_TMA_LOADENS4_14ComposedLayoutINS4_7SwizzleILi2ELi4ELi3EEENS4_18smem_ptr_flag_bitsILi16EEENSV_INS5_IJNSA_ILi8EEESI_EEENS5_IJSI_SC_EEEEEEEvNS4_8identityENS4_23SM90_TMA_LOAD_MULTICASTES1C_vS1D_EENS_8epilogue10collective6detail29Sm90TmaWarpSpecializedAdapterINS1H_15DefaultEpilogueISK_SL_SL_NS1G_6thread17LinearCombinationISK_Li1EffLNS1L_9ScaleType4KindE0ELNS_15FloatRoundStyleE2ESK_EENS1_15EpilogueDefaultEEEEEvvEEEEvNT_6ParamsE:
[----:B------:R-:W0:Y:S01]  /*0000*/  LDC R1, c[0x0][0x28] ;  /* 0x00000a00ff017b82 */ /* 0x000e220000000800 */
[----:B------:R-:W1:Y:S01]  /*0010*/  S2R R2, SR_TID.X ;  /* 0x0000000000027919 */ /* 0x000e620000002100 */
[----:B------:R-:W-:Y:S01]  /*0020*/  ELECT P0, URZ, PT ;  /* 0x00000000003f782f */ /* 0x000fe20003800000 */
[----:B------:R-:W-:Y:S01]  /*0030*/  BSSY B0, `(.L_x_0) ;  /* 0x0000015000007945 */ /* 0x000fe20003800000 */
[--C-:B-1----:R-:W-:Y:S02]  /*0040*/  SHF.R.U32.HI R0, RZ, 0x5, R2.reuse ;  /* 0x00000005ff007819 */ /* 0x102fe40000011602 */
[----:B------:R-:W-:-:S03]  /*0050*/  SHF.R.U32.HI R3, RZ, 0x7, R2 ;  /* 0x00000007ff037819 */ /* 0x000fc60000011602 */
[----:B------:R-:W1:Y:S04]  /*0060*/  SHFL.IDX PT, R4, R0, RZ, 0x1f ;  /* 0x00001fff00047589 */ /* 0x000e6800000e0000 */
[----:B------:R-:W2:Y:S01]  /*0070*/  SHFL.IDX PT, R3, R3, RZ, 0x1f ;  /* 0x00001fff03037589 */ /* 0x000ea200000e0000 */
[----:B-1----:R-:W-:Y:S02]  /*0080*/  R2UR UR9, R4 ;  /* 0x00000000040972ca */ /* 0x002fe400000e0000 */
[----:B--2---:R-:W-:-:S11]  /*0090*/  R2UR UR5, R3 ;  /* 0x00000000030572ca */ /* 0x004fd600000e0000 */
[----:B------:R-:W-:Y:S02]  /*00a0*/  USHF.R.S32.HI UR4, URZ, 0x1f, UR9 ;  /* 0x0000001f3f047899 */ /* 0x000fe40008011409 */
[----:B------:R-:W-:Y:S02]  /*00b0*/  ISETP.NE.OR P0, PT, RZ, UR9, !P0 ;  /* 0x00000009ff007c0c */ /* 0x000fe4000c705670 */
[----:B------:R-:W-:-:S04]  /*00c0*/  ULEA.HI UR4, UR4, UR9, URZ, 0x2 ;  /* 0x0000000904047291 */ /* 0x000fc8000f8f103f */
[----:B------:R-:W-:-:S04]  /*00d0*/  ULOP3.LUT UR4, UR4, 0xfffffffc, URZ, 0xc0, !UPT ;  /* 0xfffffffc04047892 */ /* 0x000fc8000f8ec03f */
[----:B------:R-:W-:-:S03]  /*00e0*/  UIADD3 UR9, UR9, -UR4, URZ ;  /* 0x8000000409097290 */ /* 0x000fc6000fffe03f */
[----:B0-----:R-:W-:Y:S09]  /*00f0*/  @P0 BRA `(.L_x_1) ;  /* 0x0000000000200947 */ /* 0x001ff20003800000 */
[----:B------:R-:W-:Y:S02]  /*0100*/  ULDC.64 UR6, c[0x0][0x198] ;  /* 0x0000660000067ab9 */ /* 0x000fe40000000a00 */
[----:B------:R-:W-:Y:S02]  /*0110*/  UIADD3 UR10, UP0, UR6, 0xf0, URZ ;  /* 0x000000f0060a7890 */ /* 0x000fe4000ff1e03f */
[----:B------:R-:W-:Y:S02]  /*0120*/  UIADD3 UR6, UP1, UR6, 0x1f0, URZ ;  /* 0x000001f006067890 */ /* 0x000fe4000ff3e03f */
[----:B------:R-:W-:Y:S02]  /*0130*/  UIADD3.X UR11, URZ, UR7, URZ, UP0, !UPT ;  /* 0x000000073f0b7290 */ /* 0x000fe400087fe43f */
[----:B------:R-:W-:-:S07]  /*0140*/  UIADD3.X UR7, URZ, UR7, URZ, UP1, !UPT ;  /* 0x000000073f077290 */ /* 0x000fce0008ffe43f */
[----:B------:R0:W-:Y:S02]  /*0150*/  UTMACCTL.PF [UR10] ;  /* 0x000000000a0079b9 */ /* 0x0001e40008040000 */
[----:B------:R0:W-:Y:S02]  /*0160*/  UTMACCTL.PF [UR6] ;  /* 0x00000000060079b9 */ /* 0x0001e40008040000 */
[----:B0-----:R-:W-:Y:S01]  /*0170*/  NOP ;  /* 0x0000000000007918 */ /* 0x001fe20000000000 */
.L_x_1:
[----:B------:R-:W-:Y:S05]  /*0180*/  BSYNC B0 ;  /* 0x0000000000007941 */ /* 0x000fea0003800000 */
.L_x_0:
[----:B------:R-:W0:Y:S01]  /*0190*/  SHFL.IDX PT, R3, R0, RZ, 0x1f ;  /* 0x00001fff00037589 */ /* 0x000e2200000e0000 */
[----:B------:R-:W-:Y:S01]  /*01a0*/  UISETP.NE.AND UP0, UPT, UR9, 0x3, UPT ;  /* 0x000000030900788c */ /* 0x000fe2000bf05270 */
[----:B------:R-:W-:Y:S01]  /*01b0*/  ISETP.NE.AND P1, PT, RZ, UR5, PT ;  /* 0x00000005ff007c0c */ /* 0x000fe2000bf25270 */
[----:B------:R-:W-:Y:S02]  /*01c0*/  UIADD3 UR16, UR5, -0x1, URZ ;  /* 0xffffffff05107890 */ /* 0x000fe4000fffe03f */
[----:B------:R-:W-:Y:S02]  /*01d0*/  UISETP.EQ.OR UP0, UPT, UR9, URZ, !UP0 ;  /* 0x0000003f0900728c */ /* 0x000fe4000c702670 */
[----:B------:R-:W-:Y:S02]  /*01e0*/  UISETP.GE.U32.AND UP1, UPT, UR16, 0x2, UPT ;  /* 0x000000021000788c */ /* 0x000fe4000bf26070 */
[----:B------:R-:W-:-:S04]  /*01f0*/  UISETP.EQ.AND UP0, UPT, UR5, URZ, UP0 ;  /* 0x0000003f0500728c */ /* 0x000fc80008702270 */
[----:B------:R-:W-:-:S04]  /*0200*/  USEL UR40, URZ, 0x1, !UP0 ;  /* 0x000000013f287887 */ /* 0x000fc8000c000000 */
[----:B------:R-:W-:Y:S01]  /*0210*/  USEL UR40, UR40, 0x2, UP1 ;  /* 0x0000000228287887 */ /* 0x000fe20008800000 */
[----:B0-----:R-:W-:-:S13]  /*0220*/  ISETP.NE.AND P0, PT, R3, RZ, PT ;  /* 0x000000ff0300720c */ /* 0x001fda0003f05270 */
[----:B------:R-:W-:Y:S05]  /*0230*/  @P0 BRA `(.L_x_2) ;  /* 0x0000000000600947 */ /* 0x000fea0003800000 */
[----:B------:R-:W0:Y:S01]  /*0240*/  S2UR UR8, SR_CgaCtaId ;  /* 0x00000000000879c3 */ /* 0x000e220000008800 */
[----:B------:R-:W-:Y:S01]  /*0250*/  UMOV UR4, 0x400 ;  /* 0x0000040000047882 */ /* 0x000fe20000000000 */
[----:B------:R-:W-:Y:S01]  /*0260*/  UMOV UR5, 0x1 ;  /* 0x0000000100057882 */ /* 0x000fe20000000000 */
[----:B------:R-:W-:Y:S01]  /*0270*/  UMOV UR6, 0x4 ;  /* 0x0000000400067882 */ /* 0x000fe20000000000 */
[----:B------:R-:W-:Y:S01]  /*0280*/  ELECT P0, URZ, PT ;  /* 0x00000000003f782f */ /* 0x000fe20003800000 */
[----:B------:R-:W-:-:S04]  /*0290*/  UIADD3 UR6, -UR6, 0x100000, URZ ;  /* 0x0010000006067890 */ /* 0x000fc8000fffe13f */
[----:B------:R-:W-:Y:S02]  /*02a0*/  USHF.L.U32 UR7, UR6, 0xb, URZ ;  /* 0x0000000b06077899 */ /* 0x000fe4000800063f */
[----:B------:R-:W-:Y:S02]  /*02b0*/  USHF.L.U32 UR6, UR6, 0x1, URZ ;  /* 0x0000000106067899 */ /* 0x000fe4000800063f */
[----:B0-----:R-:W-:Y:S02]  /*02c0*/  ULEA UR8, UR8, UR4, 0x18 ;  /* 0x0000000408087291 */ /* 0x001fe4000f8ec03f */
[----:B------:R-:W-:-:S04]  /*02d0*/  UIADD3 UR4, -UR5, 0x100000, URZ ;  /* 0x0010000005047890 */ /* 0x000fc8000fffe13f */
[----:B------:R-:W-:Y:S02]  /*02e0*/  USHF.L.U32 UR5, UR4, 0xb, URZ ;  /* 0x0000000b04057899 */ /* 0x000fe4000800063f */
[----:B------:R-:W-:Y:S01]  /*02f0*/  USHF.L.U32 UR4, UR4, 0x1, URZ ;  /* 0x0000000104047899 */ /* 0x000fe2000800063f */
[----:B------:R-:W0:Y:S11]  /*0300*/  FENCE.VIEW.ASYNC.S ;  /* 0x00000000000073c6 */ /* 0x000e360000000000 */
[----:B0-----:R0:W1:Y:S01]  /*0310*/  SYNCS.EXCH.64 URZ, [UR8], UR4 ;  /* 0x00000004083f75b2 */ /* 0x0010620008000100 */
[----:B------:R0:W2:Y:S01]  /*0320*/  SYNCS.EXCH.64 URZ, [UR8+0x28], UR6 ;  /* 0x00002806083f75b2 */ /* 0x0000a20008000100 */
[----:B------:R0:W3:Y:S01]  /*0330*/  SYNCS.EXCH.64 URZ, [UR8+0x8], UR4 ;  /* 0x00000804083f75b2 */ /* 0x0000e20008000100 */
[----:B------:R0:W4:Y:S01]  /*0340*/  SYNCS.EXCH.64 URZ, [UR8+0x30], UR6 ;  /* 0x00003006083f75b2 */ /* 0x0001220008000100 */
[----:B------:R0:W0:Y:S01]  /*0350*/  SYNCS.EXCH.64 URZ, [UR8+0x10], UR4 ;  /* 0x00001004083f75b2 */ /* 0x0000220008000100 */
[----:B------:R0:W0:Y:S01]  /*0360*/  SYNCS.EXCH.64 URZ, [UR8+0x38], UR6 ;  /* 0x00003806083f75b2 */ /* 0x0000220008000100 */
[----:B------:R0:W0:Y:S01]  /*0370*/  SYNCS.EXCH.64 URZ, [UR8+0x18], UR4 ;  /* 0x00001804083f75b2 */ /* 0x0000220008000100 */
[----:B------:R0:W0:Y:S01]  /*0380*/  SYNCS.EXCH.64 URZ, [UR8+0x40], UR6 ;  /* 0x00004006083f75b2 */ /* 0x0000220008000100 */
[----:B------:R0:W0:Y:S01]  /*0390*/  SYNCS.EXCH.64 URZ, [UR8+0x20], UR4 ;  /* 0x00002004083f75b2 */ /* 0x0000220008000100 */
[----:B------:R0:W0:Y:S01]  /*03a0*/  SYNCS.EXCH.64 URZ, [UR8+0x48], UR6 ;  /* 0x00004806083f75b2 */ /* 0x0000220008000100 */
[----:B------:R-:W-:Y:S01]  /*03b0*/  NOP ;  /* 0x0000000000007918 */ /* 0x000fe20000000000 */
.L_x_2:
[----:B------:R-:W5:Y:S01]  /*03c0*/  S2UR UR13, SR_CTAID.X ;  /* 0x00000000000d79c3 */ /* 0x000f620000002500 */
[----:B------:R-:W-:Y:S01]  /*03d0*/  SHF.R.S32.HI R5, RZ, 0x1f, R2 ;  /* 0x0000001fff057819 */ /* 0x000fe20000011402 */
[----:B------:R-:W1:Y:S01]  /*03e0*/  SHFL.IDX PT, R6, R0, RZ, 0x1f ;  /* 0x00001fff00067589 */ /* 0x000e6200000e0000 */
[----:B0-----:R-:W-:Y:S01]  /*03f0*/  ULDC UR4, c[0x0][0x150] ;  /* 0x0000540000047ab9 */ /* 0x001fe20000000800 */
[----:B------:R-:W-:Y:S02]  /*0400*/  ELECT P0, URZ, PT ;  /* 0x00000000003f782f */ /* 0x000fe40003800000 */
[----:B------:R-:W-:Y:S01]  /*0410*/  LEA.HI R5, R5, R2, RZ, 0x7 ;  /* 0x0000000205057211 */ /* 0x000fe200078f38ff */
[----:B------:R-:W-:Y:S01]  /*0420*/  ULDC UR5, c[0x0][0x154] ;  /* 0x0000550000057ab9 */ /* 0x000fe20000000800 */
[----:B------:R-:W-:Y:S01]  /*0430*/  ULDC UR8, c[0x0][0x144] ;  /* 0x0000510000087ab9 */ /* 0x000fe20000000800 */
[----:B------:R-:W0:Y:S01]  /*0440*/  S2UR UR10, SR_CTAID.Y ;  /* 0x00000000000a79c3 */ /* 0x000e220000002600 */
[----:B------:R-:W-:Y:S01]  /*0450*/  LOP3.LUT R5, R5, 0xffffff80, RZ, 0xc0, !PT ;  /* 0xffffff8005057812 */ /* 0x000fe200078ec0ff */
[----:B------:R-:W-:Y:S01]  /*0460*/  NOP ;  /* 0x0000000000007918 */ /* 0x000fe20000000000 */
[----:B------:R-:W-:Y:S01]  /*0470*/  NOP ;  /* 0x0000000000007918 */ /* 0x000fe20000000000 */
[----:B------:R-:W-:Y:S01]  /*0480*/  ULDC UR11, c[0x0][0x148] ;  /* 0x00005200000b7ab9 */ /* 0x000fe20000000800 */
[----:B------:R-:W-:-:S02]  /*0490*/  IMAD.MOV.U32 R18, RZ, RZ, 0x1 ;  /* 0x00000001ff127424 */ /* 0x000fc400078e00ff */
[----:B------:R-:W-:-:S05]  /*04a0*/  IMAD.IADD R5, R2, 0x1, -R5 ;  /* 0x0000000102057824 */ /* 0x000fca00078e0a05 */
[----:B------:R-:W-:Y:S02]  /*04b0*/  SHF.R.S32.HI R4, RZ, 0x1f, R5 ;  /* 0x0000001fff047819 */ /* 0x000fe40000011405 */
[----:B-----5:R-:W-:Y:S02]  /*04c0*/  I2FP.F32.U32 R7, UR13 ;  /* 0x0000000d00077c45 */ /* 0x020fe40008201000 */
[----:B------:R-:W-:Y:S02]  /*04d0*/  LEA.HI R4, R4, R5, RZ, 0x3 ;  /* 0x0000000504047211 */ /* 0x000fe400078f18ff */
[----:B-1----:R-:W-:Y:S01]  /*04e0*/  ISETP.NE.OR P0, PT, R6, RZ, !P0 ;  /* 0x000000ff0600720c */ /* 0x002fe20004705670 */
[----:B------:R-:W-:Y:S01]  /*04f0*/  FMUL R8, R7, UR4 ;  /* 0x0000000407087c20 */ /* 0x000fe20008400000 */
[--C-:B------:R-:W-:Y:S02]  /*0500*/  SHF.R.S32.HI R0, RZ, 0x3, R4.reuse ;  /* 0x00000003ff007819 */ /* 0x100fe40000011404 */
[----:B------:R-:W-:-:S02]  /*0510*/  SHF.R.S32.HI R7, RZ, 0x1f, R4 ;  /* 0x0000001fff077819 */ /* 0x000fc40000011404 */
[----:B------:R-:W-:Y:S01]  /*0520*/  SHF.R.S32.HI R4, RZ, 0x1f, R3 ;  /* 0x0000001fff047819 */ /* 0x000fe20000011403 */
[----:B------:R-:W1:Y:S01]  /*0530*/  F2I.U32.TRUNC.NTZ R8, R8 ;  /* 0x0000000800087305 */ /* 0x000e62000020f000 */
[----:B------:R-:W-:Y:S02]  /*0540*/  LEA.HI R7, R7, R0, RZ, 0x2 ;  /* 0x0000000007077211 */ /* 0x000fe400078f10ff */
[----:B------:R-:W-:Y:S02]  /*0550*/  LEA.HI R4, R4, R3, RZ, 0x2 ;  /* 0x0000000304047211 */ /* 0x000fe400078f10ff */
[----:B------:R-:W-:Y:S01]  /*0560*/  LOP3.LUT R7, R7, 0xfffffffc, RZ, 0xc0, !PT ;  /* 0xfffffffc07077812 */ /* 0x000fe200078ec0ff */
[----:B------:R-:W-:Y:S01]  /*0570*/  VOTEU.ALL UP0, P0 ;  /* 0x00000000003f7886 */ /* 0x000fe20000000000 */
[----:B------:R-:W-:Y:S01]  /*0580*/  LOP3.LUT R4, R4, 0x3ffffffc, RZ, 0xc0, !PT ;  /* 0x3ffffffc04047812 */ /* 0x000fe200078ec0ff */
[----:B------:R-:W-:Y:S02]  /*0590*/  VOTEU.ALL UP1, P0 ;  /* 0x00000000003f7886 */ /* 0x000fe40000020000 */
[----:B------:R-:W-:Y:S01]  /*05a0*/  IMAD.IADD R7, R0, 0x1, -R7 ;  /* 0x0000000100077824 */ /* 0x000fe200078e0a07 */
[----:B0-----:R-:W-:Y:S01]  /*05b0*/  I2FP.F32.U32 R0, UR10 ;  /* 0x0000000a00007c45 */ /* 0x001fe20008201000 */
[----:B------:R-:W-:Y:S01]  /*05c0*/  IMAD.IADD R4, R3, 0x1, -R4 ;  /* 0x0000000103047824 */ /* 0x000fe200078e0a04 */
[----:B------:R-:W0:Y:S01]  /*05d0*/  @!UP0 S2UR UR7, SR_CgaCtaId ;  /* 0x00000000000789c3 */ /* 0x000e220000008800 */
[----:B------:R-:W-:Y:S01]  /*05e0*/  @!UP0 UMOV UR6, 0x400 ;  /* 0x0000040000068882 */ /* 0x000fe20000000000 */
[----:B-1----:R-:W-:Y:S01]  /*05f0*/  R2UR UR4, R8 ;  /* 0x00000000080472ca */ /* 0x002fe200000e0000 */
[----:B------:R-:W-:-:S02]  /*0600*/  IMAD R4, R4, 0x4, R7 ;  /* 0x0000000404047824 */ /* 0x000fc400078e0207 */
[----:B------:R-:W-:Y:S02]  /*0610*/  FMUL R6, R0, UR5 ;  /* 0x0000000500067c20 */ /* 0x000fe40008400000 */
[C---:B------:R-:W-:Y:S01]  /*0620*/  IMAD.SHL.U32 R19, R4.reuse, 0x4, RZ ;  /* 0x0000000404137824 */ /* 0x040fe200078e00ff */
[----:B------:R-:W-:-:S03]  /*0630*/  LEA.HI R0, R4, R4, RZ, 0x1 ;  /* 0x0000000404007211 */ /* 0x000fc600078f08ff */
[----:B------:R-:W1:Y:S01]  /*0640*/  F2I.U32.TRUNC.NTZ R6, R6 ;  /* 0x0000000600067305 */ /* 0x000e62000020f000 */
[----:B------:R-:W-:Y:S02]  /*0650*/  LOP3.LUT R3, R0, 0xfffffffe, RZ, 0xc0, !PT ;  /* 0xfffffffe00037812 */ /* 0x000fe400078ec0ff */
[C---:B------:R-:W-:Y:S01]  /*0660*/  LOP3.LUT R19, R4.reuse, 0xc, R19, 0x78, !PT ;  /* 0x0000000c04137812 */ /* 0x040fe200078e7813 */
[----:B------:R-:W-:Y:S02]  /*0670*/  UIADD3 UR4, -UR4, URZ, URZ ;  /* 0x0000003f04047290 */ /* 0x000fe4000fffe13f */
[----:B------:R-:W-:Y:S02]  /*0680*/  IMAD.IADD R3, R4, 0x1, -R3 ;  /* 0x0000000104037824 */ /* 0x000fe400078e0a03 */
[----:B------:R-:W-:-:S03]  /*0690*/  UIMAD UR8, UR8, UR4, UR13 ;  /* 0x00000004080872a4 */ /* 0x000fc6000f8e020d */
[----:B------:R-:W-:Y:S02]  /*06a0*/  UMOV UR4, 0x20 ;  /* 0x0000002000047882 */ /* 0x000fe40000000000 */
[----:B------:R-:W-:-:S04]  /*06b0*/  @!UP0 UIADD3 UR4, -UR4, 0x100000, URZ ;  /* 0x0010000004048890 */ /* 0x000fc8000fffe13f */
[----:B------:R-:W-:Y:S02]  /*06c0*/  @!UP0 USHF.L.U32 UR5, UR4, 0xb, URZ ;  /* 0x0000000b04058899 */ /* 0x000fe4000800063f */
[----:B------:R-:W-:Y:S01]  /*06d0*/  @!UP0 USHF.L.U32 UR4, UR4, 0x1, URZ ;  /* 0x0000000104048899 */ /* 0x000fe2000800063f */
[----:B------:R-:W-:Y:S01]  /*06e0*/  ISETP.NE.AND P3, PT, R3, UR8, PT ;  /* 0x0000000803007c0c */ /* 0x000fe2000bf65270 */
[----:B0-----:R-:W-:Y:S01]  /*06f0*/  @!UP0 ULEA UR6, UR7, UR6, 0x18 ;  /* 0x0000000607068291 */ /* 0x001fe2000f8ec03f */
[----:B------:R-:W0:Y:S01]  /*0700*/  LDC R3, c[0x0][0x140] ;  /* 0x00005000ff037b82 */ /* 0x000e220000000800 */
[----:B-1----:R-:W-:Y:S01]  /*0710*/  R2UR UR12, R6 ;  /* 0x00000000060c72ca */ /* 0x002fe200000e0000 */
[----:B------:R-:W-:Y:S01]  /*0720*/  VOTEU.ALL UP0, P0 ;  /* 0x00000000003f7886 */ /* 0x000fe20000000000 */
[----:B------:R-:W-:-:S04]  /*0730*/  LOP3.LUT P0, RZ, R5, 0x7, RZ, 0xc0, !PT ;  /* 0x0000000705ff7812 */ /* 0x000fc8000780c0ff */
[C---:B------:R-:W-:Y:S01]  /*0740*/  ISETP.LT.U32.AND P0, PT, R19.reuse, 0x2, !P0 ;  /* 0x000000021300780c */ /* 0x040fe20004701070 */
[----:B------:R-:W1:Y:S03]  /*0750*/  FENCE.VIEW.ASYNC.S ;  /* 0x00000000000073c6 */ /* 0x000e660000000000 */
[----:B-1----:R-:W1:Y:S01]  /*0760*/  @!UP0 SYNCS.EXCH.64 URZ, [UR6+0x60], UR4 ;  /* 0x00006004063f85b2 */ /* 0x002e620008000100 */
[----:B------:R-:W-:Y:S02]  /*0770*/  @P3 LEA.HI R0, R19, R19, RZ, 0x1 ;  /* 0x0000001313003211 */ /* 0x000fe400078f08ff */
[----:B------:R-:W-:Y:S02]  /*0780*/  UIADD3 UR12, -UR12, URZ, URZ ;  /* 0x0000003f0c0c7290 */ /* 0x000fe4000fffe13f */
[----:B------:R-:W-:Y:S02]  /*0790*/  @P3 SHF.R.S32.HI R0, RZ, 0x1, R0 ;  /* 0x00000001ff003819 */ /* 0x000fe40000011400 */
[----:B0-----:R-:W-:-:S02]  /*07a0*/  ISETP.EQ.U32.AND P2, PT, R3, 0x1, PT ;  /* 0x000000010300780c */ /* 0x001fc40003f42070 */
[----:B------:R-:W-:Y:S01]  /*07b0*/  SEL R3, RZ, 0x1, !P0 ;  /* 0x00000001ff037807 */ /* 0x000fe20004000000 */
[----:B------:R0:W1:Y:S01]  /*07c0*/  @!UP1 SYNCS.EXCH.64 URZ, [UR6+0x68], UR4 ;  /* 0x00006804063f95b2 */ /* 0x0000620008000100 */
[----:B------:R-:W-:Y:S01]  /*07d0*/  NOP ;  /* 0x0000000000007918 */ /* 0x000fe20000000000 */
[----:B0-----:R-:W-:-:S06]  /*07e0*/  UIMAD UR4, UR11, UR12, UR10 ;  /* 0x0000000c0b0472a4 */ /* 0x001fcc000f8e020a */
[----:B------:R-:W-:-:S04]  /*07f0*/  @P3 ISETP.NE.AND P4, PT, R0, UR4, PT ;  /* 0x0000000400003c0c */ /* 0x000fc8000bf85270 */
[----:B------:R-:W-:-:S04]  /*0800*/  @P3 SEL R18, RZ, 0x1, P4 ;  /* 0x00000001ff123807 */ /* 0x000fc80002000000 */
[----:B------:R-:W-:Y:S01]  /*0810*/  LOP3.LUT R18, R18, R3, RZ, 0xc0, !PT ;  /* 0x0000000312127212 */ /* 0x000fe200078ec0ff */
[----:B------:R-:W-:Y:S06]  /*0820*/  @!P2 BRA `(.L_x_3) ;  /* 0x000000000008a947 */ /* 0x000fec0003800000 */
[----:B-1234-:R-:W-:Y:S01]  /*0830*/  UCGABAR_ARV ;  /* 0x00000000000079c7 */ /* 0x01efe20008000000 */
[----:B------:R-:W-:Y:S05]  /*0840*/  BRA `(.L_x_4) ;  /* 0x0000000000047947 */ /* 0x000fea0003800000 */
.L_x_3:
[----:B-1234-:R-:W-:Y:S01]  /*0850*/  NOP ;  /* 0x0000000000007918 */ /* 0x01efe20000000000 */
.L_x_4:
[----:B------:R-:W-:Y:S01]  /*0860*/  ULDC UR4, c[0x0][0x65c] ;  /* 0x0001970000047ab9 */ /* 0x000fe20000000800 */
[----:B------:R-:W-:Y:S01]  /*0870*/  UMOV UR5, URZ ;  /* 0x0000003f00057c82 */ /* 0x000fe20008000000 */
[----:B------:R-:W-:-:S03]  /*0880*/  UISETP.NE.AND UP0, UPT, UR4, 0x1, UPT ;  /* 0x000000010400788c */ /* 0x000fc6000bf05270 */
[----:B------:R-:W-:Y:S01]  /*0890*/  UMOV UR4, UR13 ;  /* 0x0000000d00047c82 */ /* 0x000fe20008000000 */
[----:B------:R-:W-:Y:S02]  /*08a0*/  UP2UR UR46, UPR, URZ, 0x1 ;  /* 0x000000013f2e7883 */ /* 0x000fe40008000000 */
[----:B------:R-:W-:Y:S02]  /*08b0*/  PLOP3.LUT P3, PT, PT, PT, UP0, 0x80, 0x0 ;  /* 0x000000000000781c */ /* 0x000fe40003f6f008 */
[----:B------:R-:W-:Y:S02]  /*08c0*/  PLOP3.LUT P4, PT, PT, PT, UP0, 0x80, 0x0 ;  /* 0x000000000000781c */ /* 0x000fe40003f8f008 */
[----:B------:R-:W-:Y:S01]  /*08d0*/  PLOP3.LUT P5, PT, PT, PT, UP0, 0x80, 0x0 ;  /* 0x000000000000781c */ /* 0x000fe20003faf008 */
[----:B------:R-:W-:Y:S01]  /*08e0*/  @UP0 ULDC UR14, c[0x0][0x10] ;  /* 0x00000400000e0ab9 */ /* 0x000fe20000000800 */
[----:B------:R-:W-:Y:S01]  /*08f0*/  @UP0 UMOV UR6, UR10 ;  /* 0x0000000a00060c82 */ /* 0x000fe20008000000 */
[----:B------:R-:W-:Y:S01]  /*0900*/  @UP0 UMOV UR7, URZ ;  /* 0x0000003f00070c82 */ /* 0x000fe20008000000 */
[----:B------:R-:W-:Y:S01]  /*0910*/  PLOP3.LUT P0, PT, PT, PT, UP0, 0x80, 0x0 ;  /* 0x000000000000781c */ /* 0x000fe20003f0f008 */
[----:B------:R-:W-:-:S03]  /*0920*/  @UP0 UIMAD.WIDE.U32 UR14, UR13, UR14, UR6 ;  /* 0x0000000e0d0e02a5 */ /* 0x000fc6000f8e0006 */
[----:B------:R-:W-:Y:S01]  /*0930*/  @!UP0 ULDC UR7, c[0x0][0xc] ;  /* 0x0000030000078ab9 */ /* 0x000fe20000000800 */
[----:B------:R-:W-:Y:S01]  /*0940*/  @UP0 UMOV UR6, URZ ;  /* 0x0000003f00060c82 */ /* 0x000fe20008000000 */
[----:B------:R-:W-:Y:S01]  /*0950*/  @!UP0 UIMAD.WIDE.U32 UR4, UR10, UR7, UR4 ;  /* 0x000000070a0482a5 */ /* 0x000fe2000f8e0004 */
[----:B------:R-:W-:Y:S01]  /*0960*/  IMAD.U32 R17, RZ, RZ, UR15 ;  /* 0x0000000fff117e24 */ /* 0x000fe2000f8e00ff */
[----:B------:R-:W-:Y:S01]  /*0970*/  @UP0 UIADD3 UR6, UR15, UR6, URZ ;  /* 0x000000060f060290 */ /* 0x000fe2000fffe03f */
[----:B------:R-:W-:-:S03]  /*0980*/  MOV R16, UR14 ;  /* 0x0000000e00107c02 */ /* 0x000fc60008000f00 */
[----:B------:R-:W-:Y:S02]  /*0990*/  IMAD.U32 R7, RZ, RZ, UR5 ;  /* 0x00000005ff077e24 */ /* 0x000fe4000f8e00ff */
[----:B------:R-:W-:Y:S02]  /*09a0*/  IMAD.U32 R4, RZ, RZ, UR4 ;  /* 0x00000004ff047e24 */ /* 0x000fe4000f8e00ff */
[----:B------:R-:W-:Y:S01]  /*09b0*/  @P3 IMAD.U32 R17, RZ, RZ, UR6 ;  /* 0x00000006ff113e24 */ /* 0x000fe2000f8e00ff */
[----:B------:R-:W-:Y:S01]  /*09c0*/  @!P5 MOV R17, R7 ;  /* 0x000000070011d202 */ /* 0x000fe20000000f00 */
[----:B------:R-:W-:Y:S02]  /*09d0*/  IMAD.U32 R5, RZ, RZ, UR5 ;  /* 0x00000005ff057e24 */ /* 0x000fe4000f8e00ff */
[----:B------:R-:W-:Y:S02]  /*09e0*/  IMAD.U32 R6, RZ, RZ, UR4 ;  /* 0x00000004ff067e24 */ /* 0x000fe4000f8e00ff */
[----:B------:R-:W-:Y:S01]  /*09f0*/  @!P4 IMAD.MOV.U32 R16, RZ, RZ, R4 ;  /* 0x000000ffff10c224 */ /* 0x000fe200078e0004 */
[----:B------:R-:W-:Y:S06]  /*0a00*/  @!P2 BRA `(.L_x_5) ;  /* 0x00000000000ca947 */ /* 0x000fec0003800000 */
[----:B------:R-:W-:Y:S01]  /*0a10*/  UCGABAR_WAIT ;  /* 0x0000000000007dc7 */ /* 0x000fe20008000000 */
[----:B------:R-:W-:Y:S01]  /*0a20*/  CCTL.IVALL ;  /* 0x00000000ff00798f */ /* 0x000fe20002000000 */
[----:B------:R-:W-:Y:S05]  /*0a30*/  BRA `(.L_x_6) ;  /* 0x0000000000047947 */ /* 0x000fea0003800000 */
.L_x_5:
[----:B------:R-:W-:Y:S06]  /*0a40*/  BAR.SYNC.DEFER_BLOCKING 0x0 ;  /* 0x0000000000007b1d */ /* 0x000fec0000010000 */
.L_x_6:
[----:B------:R-:W-:Y:S05]  /*0a50*/  @!P1 BRA `(.L_x_7) ;  /* 0x000000ec00b49947 */ /* 0x000fea0003800000 */
[----:B------:R-:W-:-:S06]  /*0a60*/  UISETP.GT.U32.AND UP0, UPT, UR16, 0x1, UPT ;  /* 0x000000011000788c */ /* 0x000fcc000bf04070 */
[----:B------:R-:W-:-:S13]  /*0a70*/  PLOP3.LUT P0, PT, PT, PT, UP0, 0x80, 0x0 ;  /* 0x000000000000781c */ /* 0x000fda0003f0f008 */
[----:B------:R-:W-:Y:S05]  /*0a80*/  @P0 EXIT ;  /* 0x000000000000094d */ /* 0x000fea0003800000 */
[----:B------:R-:W-:Y:S01]  /*0a90*/  ULDC.64 UR4, c[0x0][0x650] ;  /* 0x0001940000047ab9 */ /* 0x000fe20000000a00 */
[----:B------:R-:W-:Y:S01]  /*0aa0*/  UMOV UR41, 0xffffffff ;  /* 0xffffffff00297882 */ /* 0x000fe20000000000 */
[----:B------:R-:W-:Y:S01]  /*0ab0*/  ISETP.GE.U32.AND P0, PT, R16, UR4, PT ;  /* 0x0000000410007c0c */ /* 0x000fe2000bf06070 */
[----:B------:R-:W-:Y:S01]  /*0ac0*/  UMOV UR42, 0xffffffff ;  /* 0xffffffff002a7882 */ /* 0x000fe20000000000 */
[----:B------:R-:W-:Y:S01]  /*0ad0*/  UMOV UR43, 0xffffffff ;  /* 0xffffffff002b7882 */ /* 0x000fe20000000000 */
[----:B------:R-:W-:Y:S02]  /*0ae0*/  PRMT R0, RZ, 0x7610, R0 ;  /* 0x00007610ff007816 */ /* 0x000fe40000000000 */
[----:B------:R-:W-:-:S13]  /*0af0*/  ISETP.GE.U32.AND.EX P0, PT, R17, UR5, PT, P0 ;  /* 0x0000000511007c0c */ /* 0x000fda000bf06100 */
[----:B------:R-:W-:Y:S05]  /*0b00*/  @P0 BRA `(.L_x_8) ;  /* 0x0000000400480947 */ /* 0x000fea0003800000 */
[----:B------:R-:W-:Y:S01]  /*0b10*/  ULDC.64 UR16, c[0x0][0x628] ;  /* 0x00018a0000107ab9 */ /* 0x000fe20000000a00 */
[C---:B------:R-:W-:Y:S01]  /*0b20*/  R2UR UR19, R16.reuse ;  /* 0x00000000101372ca */ /* 0x040fe200000e0000 */
[----:B------:R-:W-:Y:S01]  /*0b30*/  ULDC UR18, c[0x0][0x630] ;  /* 0x00018c0000127ab9 */ /* 0x000fe20000000800 */
[----:B------:R-:W-:Y:S02]  /*0b40*/  ISETP.NE.U32.AND P0, PT, RZ, UR16, PT ;  /* 0x00000010ff007c0c */ /* 0x000fe4000bf05070 */
[----:B------:R-:W-:Y:S02]  /*0b50*/  R2UR UR4, R16 ;  /* 0x00000000100472ca */ /* 0x000fe400000e0000 */
[----:B------:R-:W-:Y:S02]  /*0b60*/  ISETP.NE.AND.EX P0, PT, RZ, UR17, PT, P0 ;  /* 0x00000011ff007c0c */ /* 0x000fe4000bf05300 */
[----:B------:R-:W-:-:S11]  /*0b70*/  R2UR UR5, R17 ;  /* 0x00000000110572ca */ /* 0x000fd600000e0000 */
[----:B------:R-:W-:Y:S05]  /*0b80*/  @!P0 BRA `(.L_x_9) ;  /* 0x0000000000308947 */ /* 0x000fea0003800000 */
[----:B------:R-:W-:Y:S01]  /*0b90*/  R2UR UR4, R16 ;  /* 0x00000000100472ca */ /* 0x000fe200000e0000 */
[----:B------:R-:W-:Y:S01]  /*0ba0*/  ULDC UR9, c[0x0][0x634] ;  /* 0x00018d0000097ab9 */ /* 0x000fe20000000800 */
[----:B------:R-:W-:-:S11]  /*0bb0*/  R2UR UR13, R17 ;  /* 0x00000000110d72ca */ /* 0x000fd600000e0000 */
[----:B------:R-:W-:-:S04]  /*0bc0*/  UIADD3 UR9, UP0, UR4, UR9, URZ ;  /* 0x0000000904097290 */ /* 0x000fc8000ff1e03f */
[----:B------:R-:W-:-:S04]  /*0bd0*/  UIADD3.X UR13, URZ, UR13, URZ, UP0, !UPT ;  /* 0x0000000d3f0d7290 */ /* 0x000fc800087fe43f */
[----:B------:R-:W-:-:S04]  /*0be0*/  UIMAD.WIDE.U32 UR4, UR13, UR16, URZ ;  /* 0x000000100d0472a5 */ /* 0x000fc8000f8e003f */
[----:B------:R-:W-:Y:S02]  /*0bf0*/  UIMAD.WIDE.U32 UR6, UP0, UR9, UR17, UR4 ;  /* 0x00000011090672a5 */ /* 0x000fe4000f800004 */
[----:B------:R-:W-:Y:S02]  /*0c00*/  UIMAD.WIDE.U32 UR4, UR9, UR16, URZ ;  /* 0x00000010090472a5 */ /* 0x000fe4000f8e003f */
[----:B------:R-:W-:Y:S02]  /*0c10*/  UIADD3.X UR15, URZ, URZ, URZ, UP0, !UPT ;  /* 0x0000003f3f0f7290 */ /* 0x000fe400087fe43f */
[----:B------:R-:W-:Y:S01]  /*0c20*/  UIADD3 URZ, UP0, UR5, UR6, URZ ;  /* 0x00000006053f7290 */ /* 0x000fe2000ff1e03f */
[----:B------:R-:W-:-:S03]  /*0c30*/  UMOV UR14, UR7 ;  /* 0x00000007000e7c82 */ /* 0x000fc60008000000 */
[----:B------:R-:W-:-:S12]  /*0c40*/  UIMAD.WIDE.U32.X UR4, UR13, UR17, UR14, UP0 ;  /* 0x000000110d0472a5 */ /* 0x000fd800080e040e */
.L_x_9:
[----:B------:R-:W-:Y:S01]  /*0c50*/  USHF.R.U64 UR43, UR4, UR18, UR5 ;  /* 0x00000012042b7299 */ /* 0x000fe20008001205 */
[----:B------:R-:W-:Y:S01]  /*0c60*/  R2UR UR7, R17 ;  /* 0x00000000110772ca */ /* 0x000fe200000e0000 */
[----:B------:R-:W-:Y:S02]  /*0c70*/  USHF.R.U32.HI UR4, URZ, UR18, UR5 ;  /* 0x000000123f047299 */ /* 0x000fe40008011605 */
[----:B------:R-:W-:Y:S01]  /*0c80*/  UIADD3 UR5, UP0, URZ, -UR43, URZ ;  /* 0x8000002b3f057290 */ /* 0x000fe2000ff1e03f */
[----:B------:R-:W-:Y:S01]  /*0c90*/  ULDC.64 UR14, c[0x0][0x620] ;  /* 0x00018800000e7ab9 */ /* 0x000fe20000000a00 */
[----:B------:R-:W-:Y:S02]  /*0ca0*/  UMOV UR6, UR19 ;  /* 0x0000001300067c82 */ /* 0x000fe40008000000 */
[----:B------:R-:W-:Y:S01]  /*0cb0*/  UIADD3.X UR4, URZ, ~UR4, URZ, UP0, !UPT ;  /* 0x800000043f047290 */ /* 0x000fe200087fe43f */
[----:B------:R-:W-:Y:S01]  /*0cc0*/  ULDC UR9, c[0x0][0x618] ;  /* 0x0001860000097ab9 */ /* 0x000fe20000000800 */
[----:B------:R-:W-:-:S02]  /*0cd0*/  UIMAD UR12, UR11, UR12, UR10 ;  /* 0x0000000c0b0c72a4 */ /* 0x000fc4000f8e020a */
[----:B------:R-:W-:Y:S02]  /*0ce0*/  UIMAD UR4, UR4, UR14, URZ ;  /* 0x0000000e040472a4 */ /* 0x000fe4000f8e023f */
[----:B------:R-:W-:Y:S02]  /*0cf0*/  UIMAD.WIDE.U32 UR6, UR5, UR14, UR6 ;  /* 0x0000000e050672a5 */ /* 0x000fe4000f8e0006 */
[----:B------:R-:W-:Y:S01]  /*0d00*/  UIMAD UR4, UR5, UR15, UR4 ;  /* 0x0000000f050472a4 */ /* 0x000fe2000f8e0204 */
[----:B------:R-:W-:Y:S01]  /*0d10*/  ULDC UR10, c[0x0][0x608] ;  /* 0x00018200000a7ab9 */ /* 0x000fe20000000800 */
[----:B------:R-:W-:Y:S02]  /*0d20*/  ULDC UR18, c[0x0][0x658] ;  /* 0x0001960000127ab9 */ /* 0x000fe40000000800 */
[----:B------:R-:W-:Y:S01]  /*0d30*/  UIADD3 UR7, UR7, UR4, URZ ;  /* 0x0000000407077290 */ /* 0x000fe2000fffe03f */
[----:B------:R-:W-:Y:S02]  /*0d40*/  UMOV UR11, 0xffffffff ;  /* 0xffffffff000b7882 */ /* 0x000fe40000000000 */
[----:B------:R-:W-:Y:S01]  /*0d50*/  ULDC.64 UR4, c[0x0][0x640] ;  /* 0x0001900000047ab9 */ /* 0x000fe20000000a00 */
[----:B------:R-:W-:Y:S01]  /*0d60*/  USHF.R.U64 UR16, UR6, UR9, UR7 ;  /* 0x0000000906107299 */ /* 0x000fe20008001207 */
[----:B------:R-:W-:Y:S01]  /*0d70*/  ISETP.NE.U32.AND P0, PT, RZ, UR4, PT ;  /* 0x00000004ff007c0c */ /* 0x000fe2000bf05070 */
[----:B------:R-:W-:-:S02]  /*0d80*/  USHF.R.U32.HI UR7, URZ, UR9, UR7 ;  /* 0x000000093f077299 */ /* 0x000fc40008011607 */
[----:B------:R-:W-:Y:S01]  /*0d90*/  USHF.L.U32 UR6, UR11, UR18, URZ ;  /* 0x000000120b067299 */ /* 0x000fe2000800063f */
[----:B------:R-:W-:Y:S01]  /*0da0*/  ISETP.NE.AND.EX P0, PT, RZ, UR5, PT, P0 ;  /* 0x00000005ff007c0c */ /* 0x000fe2000bf05300 */
[----:B------:R-:W-:Y:S02]  /*0db0*/  USHF.R.U64 UR22, UR16, UR10, UR7 ;  /* 0x0000000a10167299 */ /* 0x000fe40008001207 */
[----:B------:R-:W-:Y:S02]  /*0dc0*/  USHF.R.U32.HI UR7, URZ, UR10, UR7 ;  /* 0x0000000a3f077299 */ /* 0x000fe40008011607 */
[----:B------:R-:W-:Y:S02]  /*0dd0*/  UISETP.NE.AND UP1, UPT, UR46, URZ, UPT ;  /* 0x0000003f2e00728c */ /* 0x000fe4000bf25270 */
[----:B------:R-:W-:Y:S01]  /*0de0*/  USHF.R.U64 UR23, UR22, UR18, UR7 ;  /* 0x0000001216177299 */ /* 0x000fe20008001207 */
[----:B------:R-:W-:Y:S01]  /*0df0*/  ULDC UR17, c[0x0][0x600] ;  /* 0x0001800000117ab9 */ /* 0x000fe20000000800 */
[----:B------:R-:W-:-:S02]  /*0e00*/  ULOP3.LUT UR13, URZ, UR6, URZ, 0x33, !UPT ;  /* 0x000000063f0d7292 */ /* 0x000fc4000f8e333f */
[----:B------:R-:W-:Y:S02]  /*0e10*/  UIADD3 UR15, UR17, -0x1, URZ ;  /* 0xffffffff110f7890 */ /* 0x000fe4000fffe03f */
[----:B------:R-:W-:Y:S02]  /*0e20*/  USEL UR12, UR8, UR12, !UP1 ;  /* 0x0000000c080c7287 */ /* 0x000fe4000c800000 */
[----:B------:R-:W-:Y:S01]  /*0e30*/  USHF.R.U32.HI UR7, URZ, UR18, UR7 ;  /* 0x000000123f077299 */ /* 0x000fe20008011607 */
[----:B------:R-:W-:Y:S01]  /*0e40*/  ULDC UR19, c[0x0][0x648] ;  /* 0x0001920000137ab9 */ /* 0x000fe20000000800 */
[----:B------:R-:W-:Y:S01]  /*0e50*/  ULDC UR20, c[0x0][0x638] ;  /* 0x00018e0000147ab9 */ /* 0x000fe20000000800 */
[----:B------:R-:W-:Y:S01]  /*0e60*/  UMOV UR21, 0x1 ;  /* 0x0000000100157882 */ /* 0x000fe20000000000 */
[----:B------:R-:W-:Y:S01]  /*0e70*/  UMOV UR6, UR23 ;  /* 0x0000001700067c82 */ /* 0x000fe20008000000 */
[----:B------:R-:W-:Y:S07]  /*0e80*/  @!P0 BRA `(.L_x_10) ;  /* 0x0000000000308947 */ /* 0x000fee0003800000 */
[----:B------:R-:W-:Y:S02]  /*0e90*/  ULDC UR10, c[0x0][0x64c] ;  /* 0x00019300000a7ab9 */ /* 0x000fe40000000800 */
        /* <DEDUP_REMOVED lines=8> */
[----:B------:R-:W-:-:S07]  /*0f20*/  UIMAD.WIDE.U32.X UR4, UR14, UR5, UR10, UP0 ;  /* 0x000000050e0472a5 */ /* 0x000fce00080e040a */
[----:B------:R-:W-:Y:S01]  /*0f30*/  UMOV UR6, UR4 ;  /* 0x0000000400067c82 */ /* 0x000fe20008000000 */
[----:B------:R-:W-:-:S05]  /*0f40*/  UMOV UR7, UR5 ;  /* 0x0000000500077c82 */ /* 0x000fca0008000000 */
.L_x_10:
[----:B------:R-:W-:Y:S01]  /*0f50*/  USHF.R.U64 UR5, UR6, UR19, UR7 ;  /* 0x0000001306057299 */ /* 0x000fe20008001207 */
[----:B------:R-:W-:Y:S01]  /*0f60*/  IMAD.MOV.U32 R0, RZ, RZ, 0x1 ;  /* 0x00000001ff007424 */ /* 0x000fe200078e00ff */
[----:B------:R-:W-:Y:S02]  /*0f70*/  USHF.L.U32 UR4, UR21, UR18, URZ ;  /* 0x0000001215047299 */ /* 0x000fe4000800063f */
[----:B------:R-:W-:Y:S02]  /*0f80*/  ULOP3.LUT UR13, UR22, UR13, URZ, 0xc0, !UPT ;  /* 0x0000000d160d7292 */ /* 0x000fe4000f8ec03f */
[----:B------:R-:W-:Y:S02]  /*0f90*/  UIADD3 UR6, -UR5, URZ, URZ ;  /* 0x0000003f05067290 */ /* 0x000fe4000fffe13f */
[----:B------:R-:W-:Y:S02]  /*0fa0*/  UIMAD UR13, UR4, UR5, UR13 ;  /* 0x00000005040d72a4 */ /* 0x000fe4000f8e020d */
[----:B------:R-:W-:-:S02]  /*0fb0*/  ULOP3.LUT UR15, UR16, UR15, URZ, 0xc0, !UPT ;  /* 0x0000000f100f7292 */ /* 0x000fc4000f8ec03f */
[----:B------:R-:W-:Y:S01]  /*0fc0*/  UIMAD UR4, UR6, UR20, UR23 ;  /* 0x00000014060472a4 */ /* 0x000fe2000f8e0217 */
[----:B------:R-:W-:Y:S01]  /*0fd0*/  ULDC UR5, c[0x0][0x610] ;  /* 0x0001840000057ab9 */ /* 0x000fe20000000800 */
[----:B------:R-:W-:Y:S02]  /*0fe0*/  UISETP.NE.AND UP0, UPT, UR46, URZ, UPT ;  /* 0x0000003f2e00728c */ /* 0x000fe4000bf05270 */
[----:B------:R-:W-:Y:S02]  /*0ff0*/  UIMAD UR12, UR13, UR5, UR12 ;  /* 0x000000050d0c72a4 */ /* 0x000fe4000f8e020c */
[----:B------:R-:W-:-:S04]  /*1000*/  UIMAD UR4, UR4, UR17, UR15 ;  /* 0x00000011040472a4 */ /* 0x000fc8000f8e020f */
[----:B------:R-:W-:Y:S02]  /*1010*/  USEL UR42, UR4, UR12, !UP0 ;  /* 0x0000000c042a7287 */ /* 0x000fe4000c000000 */
[----:B------:R-:W-:-:S12]  /*1020*/  USEL UR41, UR12, UR4, !UP0 ;  /* 0x000000040c297287 */ /* 0x000fd8000c000000 */
.L_x_8:
[----:B------:R-:W-:-:S08]  /*1030*/  NOP ;  /* 0x0000000000007918 */ /* 0x000fd00000000000 */
[----:B------:R-:W0:Y:S02]  /*1040*/  USETMAXREG.TRY_ALLOC.CTAPOOL UP0, 0xe8 ;  /* 0x000000e8000079c8 */ /* 0x000e240008000600 */
[----:B0-----:R-:W-:-:S13]  /*1050*/  PLOP3.LUT P0, PT, PT, PT, UP0, 0x80, 0x0 ;  /* 0x000000000000781c */ /* 0x001fda0003f0f008 */
[----:B------:R-:W-:Y:S05]  /*1060*/  @!P0 BRA `(.L_x_8) ;  /* 0xfffffffc00f08947 */ /* 0x000fea000383ffff */
[----:B------:R-:W-:Y:S01]  /*1070*/  ULDC.64 UR4, c[0x0][0x598] ;  /* 0x0001660000047ab9 */ /* 0x000fe20000000a00 */
[----:B------:R-:W-:Y:S01]  /*1080*/  ULDC.64 UR36, c[0x0][0x208] ;  /* 0x0000820000247ab9 */ /* 0x000fe20000000a00 */
[----:B------:R-:W-:-:S04]  /*1090*/  ISETP.NE.U32.AND P0, PT, RZ, UR4, PT ;  /* 0x00000004ff007c0c */ /* 0x000fc8000bf05070 */
[----:B------:R-:W-:-:S13]  /*10a0*/  ISETP.NE.AND.EX P0, PT, RZ, UR5, PT, P0 ;  /* 0x00000005ff007c0c */ /* 0x000fda000bf05300 */
[----:B------:R-:W-:Y:S05]  /*10b0*/  @!P0 BRA `(.L_x_11) ;  /* 0x00000000001c8947 */ /* 0x000fea0003800000 */
[----:B------:R-:W0:Y:S02]  /*10c0*/  LDC.64 R4, c[0x0][0x598] ;  /* 0x00016600ff047b82 */ /* 0x000e240000000a00 */
[----:B0-----:R-:W2:Y:S02]  /*10d0*/  LDG.E.64 R4, desc[UR36][R4.64] ;  /* 0x0000002404047981 */ /* 0x001ea4000c1e1b00 */
[----:B--2---:R-:W-:-:S04]  /*10e0*/  ISETP.NE.U32.AND P0, PT, R4, RZ, PT ;  /* 0x000000ff0400720c */ /* 0x004fc80003f05070 */
[----:B------:R-:W-:-:S13]  /*10f0*/  ISETP.NE.AND.EX P0, PT, R5, RZ, PT, P0 ;  /* 0x000000ff0500720c */ /* 0x000fda0003f05300 */
[----:B------:R-:W-:Y:S05]  /*1100*/  @!P0 BRA `(.L_x_11) ;  /* 0x0000000000088947 */ /* 0x000fea0003800000 */
[----:B------:R0:W5:Y:S01]  /*1110*/  LD.E R22, desc[UR36][R4.64] ;  /* 0x0000002404167980 */ /* 0x000162000c101900 */
[----:B------:R-:W-:Y:S05]  /*1120*/  BRA `(.L_x_12) ;  /* 0x0000000000247947 */ /* 0x000fea0003800000 */
.L_x_11:
[----:B------:R-:W-:Y:S02]  /*1130*/  ULDC.64 UR4, c[0x0][0x588] ;  /* 0x0001620000047ab9 */ /* 0x000fe40000000a00 */
[----:B------:R-:W-:-:S04]  /*1140*/  ISETP.NE.U32.AND P0, PT, RZ, UR4, PT ;  /* 0x00000004ff007c0c */ /* 0x000fc8000bf05070 */
[----:B------:R-:W-:-:S13]  /*1150*/  ISETP.NE.AND.EX P0, PT, RZ, UR5, PT, P0 ;  /* 0x00000005ff007c0c */ /* 0x000fda000bf05300 */
[----:B------:R-:W-:Y:S05]  /*1160*/  @!P0 BRA `(.L_x_13) ;  /* 0x00000000000c8947 */ /* 0x000fea0003800000 */
[----:B------:R-:W0:Y:S02]  /*1170*/  LDC.64 R22, c[0x0][0x588] ;  /* 0x00016200ff167b82 */ /* 0x000e240000000a00 */
[----:B0-----:R1:W5:Y:S01]  /*1180*/  LDG.E R22, desc[UR36][R22.64] ;  /* 0x0000002416167981 */ /* 0x001362000c1e1900 */
[----:B------:R-:W-:Y:S05]  /*1190*/  BRA `(.L_x_12) ;  /* 0x0000000000087947 */ /* 0x000fea0003800000 */
.L_x_13:
[----:B------:R-:W-:Y:S02]  /*11a0*/  ULDC UR4, c[0x0][0x580] ;  /* 0x0001600000047ab9 */ /* 0x000fe40000000800 */
[----:B------:R-:W-:-:S07]  /*11b0*/  IMAD.U32 R22, RZ, RZ, UR4 ;  /* 0x00000004ff167e24 */ /* 0x000fce000f8e00ff */
.L_x_12:
[----:B------:R-:W-:Y:S02]  /*11c0*/  ULDC.64 UR4, c[0x0][0x5a0] ;  /* 0x0001680000047ab9 */ /* 0x000fe40000000a00 */
[----:B------:R-:W-:-:S04]  /*11d0*/  ISETP.NE.U32.AND P0, PT, RZ, UR4, PT ;  /* 0x00000004ff007c0c */ /* 0x000fc8000bf05070 */
[----:B------:R-:W-:-:S13]  /*11e0*/  ISETP.NE.AND.EX P0, PT, RZ, UR5, PT, P0 ;  /* 0x00000005ff007c0c */ /* 0x000fda000bf05300 */
[----:B------:R-:W-:Y:S05]  /*11f0*/  @!P0 BRA `(.L_x_14) ;  /* 0x00000000001c8947 */ /* 0x000fea0003800000 */
[----:B0-----:R-:W0:Y:S02]  /*1200*/  LDC.64 R4, c[0x0][0x5a0] ;  /* 0x00016800ff047b82 */ /* 0x001e240000000a00 */
[----:B0-----:R-:W2:Y:S02]  /*1210*/  LDG.E.64 R4, desc[UR36][R4.64] ;  /* 0x0000002404047981 */ /* 0x001ea4000c1e1b00 */
[----:B--2---:R-:W-:-:S04]  /*1220*/  ISETP.NE.U32.AND P0, PT, R4, RZ, PT ;  /* 0x000000ff0400720c */ /* 0x004fc80003f05070 */
[----:B------:R-:W-:-:S13]  /*1230*/  ISETP.NE.AND.EX P0, PT, R5, RZ, PT, P0 ;  /* 0x000000ff0500720c */ /* 0x000fda0003f05300 */
[----:B------:R-:W-:Y:S05]  /*1240*/  @!P0 BRA `(.L_x_14) ;  /* 0x0000000000088947 */ /* 0x000fea0003800000 */
[----:B-1----:R0:W5:Y:S01]  /*1250*/  LD.E R23, desc[UR36][R4.64] ;  /* 0x0000002404177980 */ /* 0x002162000c101900 */
[----:B------:R-:W-:Y:S05]  /*1260*/  BRA `(.L_x_15) ;  /* 0x0000000000247947 */ /* 0x000fea0003800000 */
.L_x_14:
[----:B------:R-:W-:Y:S02]  /*1270*/  ULDC.64 UR4, c[0x0][0x590] ;  /* 0x0001640000047ab9 */ /* 0x000fe40000000a00 */
[----:B------:R-:W-:-:S04]  /*1280*/  ISETP.NE.U32.AND P0, PT, RZ, UR4, PT ;  /* 0x00000004ff007c0c */ /* 0x000fc8000bf05070 */
[----:B------:R-:W-:-:S13]  /*1290*/  ISETP.NE.AND.EX P0, PT, RZ, UR5, PT, P0 ;  /* 0x00000005ff007c0c */ /* 0x000fda000bf05300 */
[----:B------:R-:W-:Y:S05]  /*12a0*/  @!P0 BRA `(.L_x_16) ;  /* 0x00000000000c8947 */ /* 0x000fea0003800000 */
[----:B0-----:R-:W1:Y:S02]  /*12b0*/  LDC.64 R4, c[0x0][0x590] ;  /* 0x00016400ff047b82 */ /* 0x001e640000000a00 */
[----:B-1----:R1:W5:Y:S01]  /*12c0*/  LDG.E R23, desc[UR36][R4.64] ;  /* 0x0000002404177981 */ /* 0x002362000c1e1900 */
[----:B------:R-:W-:Y:S05]  /*12d0*/  BRA `(.L_x_15) ;  /* 0x0000000000087947 */ /* 0x000fea0003800000 */
.L_x_16:
[----:B------:R-:W-:Y:S02]  /*12e0*/  ULDC UR4, c[0x0][0x584] ;  /* 0x0001610000047ab9 */ /* 0x000fe40000000800 */
[----:B-1----:R-:W-:-:S07]  /*12f0*/  IMAD.U32 R23, RZ, RZ, UR4 ;  /* 0x00000004ff177e24 */ /* 0x002fce000f8e00ff */
.L_x_15:
[----:B------:R-:W-:-:S13]  /*1300*/  LOP3.LUT P0, RZ, R0, 0xff, RZ, 0xc0, !PT ;  /* 0x000000ff00ff7812 */ /* 0x000fda000780c0ff */
[----:B------:R-:W-:Y:S05]  /*1310*/  @!P0 EXIT ;  /* 0x000000000000894d */ /* 0x000fea0003800000 */
[----:B------:R-:W-:Y:S01]  /*1320*/  ULDC UR4, c[0x0][0x28c] ;  /* 0x0000a30000047ab9 */ /* 0x000fe20000000800 */
[----:B------:R-:W-:Y:S01]  /*1330*/  UMOV UR38, URZ ;  /* 0x0000003f00267c82 */ /* 0x000fe20008000000 */
[----:B------:R-:W-:Y:S01]  /*1340*/  UIADD3 UR4, UR4, 0x1f, URZ ;  /* 0x0000001f04047890 */ /* 0x000fe2000fffe03f */
[----:B------:R-:W-:-:S03]  /*1350*/  UMOV UR39, URZ ;  /* 0x0000003f00277c82 */ /* 0x000fc60008000000 */
[----:B------:R-:W-:-:S04]  /*1360*/  USHF.R.S32.HI UR5, URZ, 0x1f, UR4 ;  /* 0x0000001f3f057899 */ /* 0x000fc80008011404 */
[----:B------:R-:W-:-:S04]  /*1370*/  ULEA.HI UR5, UR5, UR4, URZ, 0x5 ;  /* 0x0000000405057291 */ /* 0x000fc8000f8f283f */
[----:B------:R-:W-:-:S12]  /*1380*/  USHF.R.S32.HI UR44, URZ, 0x5, UR5 ;  /* 0x000000053f2c7899 */ /* 0x000fd80008011405 */
.L_x_412:
[----:B------:R-:W-:Y:S01]  /*1390*/  LOP3.LUT R0, R2, 0x80, RZ, 0xc0, !PT ;  /* 0x0000008002007812 */ /* 0x000fe200078ec0ff */
[----:B--2---:R-:W2:Y:S01]  /*13a0*/  S2UR UR6, SR_CgaCtaId ;  /* 0x00000000000679c3 */ /* 0x004ea20000008800 */
[----:B------:R-:W-:Y:S02]  /*13b0*/  UMOV UR45, 0x400 ;  /* 0x00000400002d7882 */ /* 0x000fe40000000000 */
[----:B------:R-:W-:-:S06]  /*13c0*/  SHF.R.U32.HI R0, RZ, 0x7, R0 ;  /* 0x00000007ff007819 */ /* 0x000fcc0000011600 */
[----:B---3--:R-:W3:Y:S01]  /*13d0*/  SHFL.IDX PT, R0, R0, RZ, 0x1f ;  /* 0x00001fff00007589 */ /* 0x008ee200000e0000 */
[----:B--2---:R-:W-:Y:S01]  /*13e0*/  ULEA UR45, UR6, UR45, 0x18 ;  /* 0x0000002d062d7291 */ /* 0x004fe2000f8ec03f */
[----:B---3--:R-:W-:-:S13]  /*13f0*/  R2UR UR4, R0 ;  /* 0x00000000000472ca */ /* 0x008fda00000e0000 */
[----:B------:R-:W-:-:S04]  /*1400*/  ULEA.HI UR5, UR4, UR4, URZ, 0x1 ;  /* 0x0000000404057291 */ /* 0x000fc8000f8f083f */
[----:B------:R-:W-:-:S04]  /*1410*/  ULOP3.LUT UR5, UR5, 0xffffe, URZ, 0xc0, !UPT ;  /* 0x000ffffe05057892 */ /* 0x000fc8000f8ec03f */
[----:B------:R-:W-:-:S03]  /*1420*/  UIADD3 UR5, UR4, -UR5, URZ ;  /* 0x8000000504057290 */ /* 0x000fc6000fffe03f */
[----:B------:R-:W-:Y:S01]  /*1430*/  ULDC UR4, c[0x0][0x28c] ;  /* 0x0000a30000047ab9 */ /* 0x000fe20000000800 */
[----:B------:R-:W-:Y:S01]  /*1440*/  ULEA UR5, UR5, UR45, 0xc ;  /* 0x0000002d05057291 */ /* 0x000fe2000f8e603f */
[----:B------:R-:W-:-:S03]  /*1450*/  ISETP.LT.AND P0, PT, RZ, UR4, PT ;  /* 0x00000004ff007c0c */ /* 0x000fc6000bf01270 */
[----:B------:R-:W-:-:S04]  /*1460*/  UIADD3 UR5, UR5, 0x100, URZ ;  /* 0x0000010005057890 */ /* 0x000fc8000fffe03f */
[----:B------:R-:W-:-:S04]  /*1470*/  USHF.R.U32.HI UR5, URZ, 0x4, UR5 ;  /* 0x000000043f057899 */ /* 0x000fc80008011605 */
[----:B------:R-:W-:Y:S02]  /*1480*/  ULOP3.LUT UR47, UR5, 0x3fff, URZ, 0xc0, !UPT ;  /* 0x00003fff052f7892 */ /* 0x000fe4000f8ec03f */
[----:B-1--45:R-:W-:Y:S10]  /*1490*/  @P0 BRA `(.L_x_17) ;  /* 0x0000000000400947 */ /* 0x032ff40003800000 */
[----:B------:R-:W-:Y:S01]  /*14a0*/  MOV R0, 0x0 ;  /* 0x0000000000007802 */ /* 0x000fe20000000f00 */
[----:B------:R-:W-:Y:S01]  /*14b0*/  ULDC.64 UR4, c[0x4][0x68] ;  /* 0x01001a0000047ab9 */ /* 0x000fe20000000a00 */
[----:B------:R-:W-:Y:S01]  /*14c0*/  ULDC.64 UR6, c[0x4][0x8] ;  /* 0x0100020000067ab9 */ /* 0x000fe20000000a00 */
[----:B01----:R-:W-:Y:S01]  /*14d0*/  IMAD.U32 R4, RZ, RZ, UR4 ;  /* 0x00000004ff047e24 */ /* 0x003fe2000f8e00ff */
[----:B------:R0:W1:Y:S01]  /*14e0*/  LDC.64 R14, c[0x4][R0] ;  /* 0x01000000000e7b82 */ /* 0x0000620000000a00 */
[----:B------:R-:W-:Y:S01]  /*14f0*/  IMAD.U32 R5, RZ, RZ, UR5 ;  /* 0x00000005ff057e24 */ /* 0x000fe2000f8e00ff */
[----:B------:R-:W-:Y:S01]  /*1500*/  ULDC.64 UR4, c[0x4][0x70] ;  /* 0x01001c0000047ab9 */ /* 0x000fe20000000a00 */
[----:B------:R-:W-:Y:S01]  /*1510*/  IMAD.U32 R10, RZ, RZ, UR6 ;  /* 0x00000006ff0a7e24 */ /* 0x000fe2000f8e00ff */
[----:B------:R-:W-:Y:S01]  /*1520*/  MOV R7, UR5 ;  /* 0x0000000500077c02 */ /* 0x000fe20008000f00 */
[----:B------:R-:W-:Y:S02]  /*1530*/  IMAD.U32 R6, RZ, RZ, UR4 ;  /* 0x00000004ff067e24 */ /* 0x000fe4000f8e00ff */
[----:B------:R-:W-:-:S02]  /*1540*/  IMAD.U32 R11, RZ, RZ, UR7 ;  /* 0x00000007ff0b7e24 */ /* 0x000fc4000f8e00ff */
[----:B------:R-:W-:Y:S02]  /*1550*/  IMAD.MOV.U32 R8, RZ, RZ, 0x1e1 ;  /* 0x000001e1ff087424 */ /* 0x000fe400078e00ff */
[----:B------:R-:W-:Y:S02]  /*1560*/  IMAD.MOV.U32 R12, RZ, RZ, 0x1 ;  /* 0x00000001ff0c7424 */ /* 0x000fe400078e00ff */
[----:B0-----:R-:W-:-:S07]  /*1570*/  IMAD.MOV.U32 R13, RZ, RZ, RZ ;  /* 0x000000ffff0d7224 */ /* 0x001fce00078e00ff */
[----:B------:R-:W-:-:S07]  /*1580*/  LEPC R20, `(.L_x_17) ;  /* 0x000000001014794e */ /* 0x000fce0000000000 */
[----:B-1---5:R-:W-:Y:S05]  /*1590*/  CALL.ABS.NOINC R14 ;  /* 0x000000000e007343 */ /* 0x022fea0003c00000 */
.L_x_17:
[----:B------:R-:W-:-:S06]  /*15a0*/  ULOP3.LUT UR4, UR40, 0x1, URZ, 0xfc, !UPT ;  /* 0x0000000128047892 */ /* 0x000fcc000f8efc3f */
[----:B------:R-:W-:-:S05]  /*15b0*/  IMAD.U32 R0, RZ, RZ, UR4 ;  /* 0x00000004ff007e24 */ /* 0x000fca000f8e00ff */
[----:B------:R-:W-:-:S13]  /*15c0*/  ISETP.NE.AND P0, PT, R0, 0x3, PT ;  /* 0x000000030000780c */ /* 0x000fda0003f05270 */
[----:B------:R-:W-:Y:S05]  /*15d0*/  @!P0 BRA `(.L_x_18) ;  /* 0x0000000000048947 */ /* 0x000fea0003800000 */
[----:B------:R-:W-:Y:S01]  /*15e0*/  BPT.TRAP 0x1 ;  /* 0x000000040000795c */ /* 0x000fe20000300000 */
.L_x_18:
[----:B------:R-:W-:Y:S01]  /*15f0*/  IMAD.U32 R0, RZ, RZ, UR38 ;  /* 0x00000026ff007e24 */ /* 0x000fe2000f8e00ff */
[----:B------:R-:W-:-:S04]  /*1600*/  MOV R3, UR39 ;  /* 0x0000002700037c02 */ /* 0x000fc80008000f00 */
[----:B------:R-:W-:Y:S02]  /*1610*/  LEA R3, R3, UR45, 0x3 ;  /* 0x0000002d03037c11 */ /* 0x000fe4000f8e18ff */
[----:B------:R-:W-:-:S04]  /*1620*/  SHF.L.U32 R0, R0, 0x1f, RZ ;  /* 0x0000001f00007819 */ /* 0x000fc800000006ff */
[----:B------:R2:W3:Y:S01]  /*1630*/  SYNCS.PHASECHK.TRANS64.TRYWAIT P1, [R3+URZ], R0 ;  /* 0x00000000030075a7 */ /* 0x0004e2000802017f */
[----:B------:R-:W-:Y:S05]  /*1640*/  @!P0 BRA `(.L_x_19) ;  /* 0x0000000000048947 */ /* 0x000fea0003800000 */
[----:B------:R-:W-:Y:S01]  /*1650*/  BPT.TRAP 0x1 ;  /* 0x000000040000795c */ /* 0x000fe20000300000 */
.L_x_19:
[----:B---3--:R-:W-:Y:S05]  /*1660*/  @P1 BRA `(.L_x_20) ;  /* 0x0000000000081947 */ /* 0x008fea0003800000 */
[----:B------:R-:W3:Y:S02]  /*1670*/  SYNCS.PHASECHK.TRANS64.TRYWAIT P1, [R3+URZ], R0 ;  /* 0x00000000030075a7 */ /* 0x000ee4000802017f */
[----:B---3--:R-:W-:Y:S05]  /*1680*/  @!P1 BRA `(.L_x_21) ;  /* 0x000000f800749947 */ /* 0x008fea0003800000 */
.L_x_20:
[----:B------:R-:W-:-:S04]  /*1690*/  UISETP.LT.AND UP0, UPT, UR44, 0x1, UPT ;  /* 0x000000012c00788c */ /* 0x000fc8000bf01270 */
[----:B------:R-:W-:-:S06]  /*16a0*/  USEL UR4, UR44, 0x1, UP0 ;  /* 0x000000012c047887 */ /* 0x000fcc0008000000 */
[----:B--23--:R-:W-:Y:S01]  /*16b0*/  IMAD.U32 R0, RZ, RZ, UR4 ;  /* 0x00000004ff007e24 */ /* 0x00cfe2000f8e00ff */
[----:B------:R-:W-:Y:S05]  /*16c0*/  WARPSYNC.ALL ;  /* 0x0000000000007948 */ /* 0x000fea0003800000 */
[----:B------:R-:W-:-:S04]  /*16d0*/  IADD3 R0, -R0, UR44, RZ ;  /* 0x0000002c00007c10 */ /* 0x000fc8000fffe1ff */
[----:B------:R-:W-:Y:S01]  /*16e0*/  ISETP.GE.AND P1, PT, R0, 0x1, PT ;  /* 0x000000010000780c */ /* 0x000fe20003f26270 */
[----:B------:R-:W-:Y:S01]  /*16f0*/  UIADD3 UR4, UR45, 0x28100, URZ ;  /* 0x000281002d047890 */ /* 0x000fe2000fffe03f */
[----:B------:R-:W-:Y:S01]  /*1700*/  WARPGROUP.ARRIVE ;  /* 0x00000000000079c5 */ /* 0x000fe20000000000 */
[----:B------:R-:W-:Y:S01]  /*1710*/  UMOV UR9, 0x80000020 ;  /* 0x8000002000097882 */ /* 0x000fe20000000000 */
[----:B------:R-:W-:Y:S01]  /*1720*/  UMOV UR11, 0x80000020 ;  /* 0x80000020000b7882 */ /* 0x000fe20000000000 */
[----:B------:R-:W-:-:S04]  /*1730*/  USHF.R.U32.HI UR4, URZ, 0x4, UR4 ;  /* 0x000000043f047899 */ /* 0x000fc80008011604 */
[----:B------:R-:W-:Y:S02]  /*1740*/  ULOP3.LUT UR5, UR4, 0x3fff, URZ, 0xc0, !UPT ;  /* 0x00003fff04057892 */ /* 0x000fe4000f8ec03f */
[----:B------:R-:W-:Y:S02]  /*1750*/  ULOP3.LUT UR4, UR47, 0x10000, URZ, 0xfc, !UPT ;  /* 0x000100002f047892 */ /* 0x000fe4000f8efc3f */
[----:B------:R-:W-:Y:S02]  /*1760*/  ULOP3.LUT UR5, UR5, 0x10000, URZ, 0xfc, !UPT ;  /* 0x0001000005057892 */ /* 0x000fe4000f8efc3f */
[----:B------:R-:W-:Y:S02]  /*1770*/  ULEA UR6, UR39, UR4, 0xb ;  /* 0x0000000427067291 */ /* 0x000fe4000f8e583f */
[----:B------:R-:W-:-:S05]  /*1780*/  UIMAD UR7, UR39, 0x180, UR5 ;  /* 0x00000180270778a4 */ /* 0x000fca000f8e0205 */
[----:B------:R-:W-:Y:S02]  /*1790*/  UMOV UR8, UR6 ;  /* 0x0000000600087c82 */ /* 0x000fe40008000000 */
[----:B------:R-:W-:Y:S02]  /*17a0*/  UMOV UR10, UR7 ;  /* 0x00000007000a7c82 */ /* 0x000fe40008000000 */
[----:B------:R-:W-:Y:S01]  /*17b0*/  HGMMA.64x96x16.F32 R168, gdesc[UR8], RZ, !UPT, gsb0 ;  /* 0x0160000008a879f0 */ /* 0x000fe2000c0008ff */
[----:B------:R-:W-:Y:S01]  /*17c0*/  UIADD3 UR8, UR6, 0x200, URZ ;  /* 0x0000020006087890 */ /* 0x000fe2000fffe03f */
[----:B------:R-:W-:Y:S01]  /*17d0*/  UMOV UR9, 0x80000020 ;  /* 0x8000002000097882 */ /* 0x000fe20000000000 */
[----:B------:R-:W-:Y:S02]  /*17e0*/  WARPGROUP.DEPBAR.LE gsb0, 0x0 ;  /* 0x00008000000079c5 */ /* 0x000fe40000010000 */
[----:B------:R-:W-:-:S06]  /*17f0*/  WARPGROUP.ARRIVE ;  /* 0x00000000000079c5 */ /* 0x000fcc0000000000 */
        /* <DEDUP_REMOVED lines=11> */
[----:B------:R-:W-:Y:S02]  /*18b0*/  UIADD3 UR8, UR6, 0x2, URZ ;  /* 0x0000000206087890 */ /* 0x000fe4000fffe03f */
[----:B------:R-:W-:Y:S01]  /*18c0*/  UIADD3 UR10, UR7, 0x2, URZ ;  /* 0x00000002070a7890 */ /* 0x000fe2000fffe03f */
[----:B------:R-:W-:Y:S01]  /*18d0*/  UMOV UR9, 0x80000020 ;  /* 0x8000002000097882 */ /* 0x000fe20000000000 */
[----:B------:R-:W-:Y:S01]  /*18e0*/  UMOV UR11, 0x80000020 ;  /* 0x80000020000b7882 */ /* 0x000fe20000000000 */
[----:B------:R-:W-:Y:S02]  /*18f0*/  WARPGROUP.DEPBAR.LE gsb0, 0x0 ;  /* 0x00008000000079c5 */ /* 0x000fe40000010000 */
[----:B------:R-:W-:-:S06]  /*1900*/  WARPGROUP.ARRIVE ;  /* 0x00000000000079c5 */ /* 0x000fcc0000000000 */
[----:B------:R-:W-:Y:S01]  /*1910*/  HGMMA.64x96x16.F32 R168, gdesc[UR8], R168, gsb0 ;  /* 0x0160000008a879f0 */ /* 0x000fe200080008a8 */
[----:B------:R-:W-:Y:S01]  /*1920*/  UIADD3 UR8, UR6, 0x202, URZ ;  /* 0x0000020206087890 */ /* 0x000fe2000fffe03f */
        /* <DEDUP_REMOVED lines=13> */
[----:B------:R-:W-:Y:S03]  /*1a00*/  HGMMA.64x96x16.F32 R24, gdesc[UR8], R24, gsb0 ;  /* 0x01600000081879f0 */ /* 0x000fe60008000818 */
[----:B------:R-:W-:Y:S02]  /*1a10*/  WARPGROUP.DEPBAR.LE gsb0, 0x0 ;  /* 0x00008000000079c5 */ /* 0x000fe40000010000 */
[----:B------:R-:W-:Y:S05]  /*1a20*/  @!P1 BRA `(.L_x_22) ;  /* 0x00000004005c9947 */ /* 0x000fea0003800000 */
[----:B------:R-:W-:Y:S01]  /*1a30*/  UIADD3 UR6, UR39, 0x1, URZ ;  /* 0x0000000127067890 */ /* 0x000fe2000fffe03f */
[----:B------:R-:W-:-:S03]  /*1a40*/  IMAD.MOV.U32 R3, RZ, RZ, R0 ;  /* 0x000000ffff037224 */ /* 0x000fc600078e0000 */
[----:B------:R-:W-:-:S04]  /*1a50*/  UISETP.NE.AND UP0, UPT, UR6, 0x5, UPT ;  /* 0x000000050600788c */ /* 0x000fc8000bf05270 */
[----:B------:R-:W-:Y:S02]  /*1a60*/  USEL UR7, URZ, 0x1, UP0 ;  /* 0x000000013f077887 */ /* 0x000fe40008000000 */
[----:B------:R-:W-:Y:S02]  /*1a70*/  USEL UR6, UR6, URZ, UP0 ;  /* 0x0000003f06067287 */ /* 0x000fe40008000000 */
[----:B------:R-:W-:-:S06]  /*1a80*/  ULOP3.LUT UR7, UR38, UR7, URZ, 0x3c, !UPT ;  /* 0x0000000726077292 */ /* 0x000fcc000f8e3c3f */
[----:B------:R-:W-:Y:S01]  /*1a90*/  IMAD.U32 R6, RZ, RZ, UR7 ;  /* 0x00000007ff067e24 */ /* 0x000fe2000f8e00ff */
[----:B------:R-:W-:-:S06]  /*1aa0*/  UMOV UR7, UR39 ;  /* 0x0000002700077c82 */ /* 0x000fcc0008000000 */
.L_x_29:
[----:B------:R-:W-:Y:S05]  /*1ab0*/  @!P0 BRA `(.L_x_23) ;  /* 0x0000000000048947 */ /* 0x000fea0003800000 */
[----:B------:R-:W-:Y:S01]  /*1ac0*/  BPT.TRAP 0x1 ;  /* 0x000000040000795c */ /* 0x000fe20000300000 */
.L_x_23:
[----:B------:R-:W-:Y:S01]  /*1ad0*/  ULEA UR8, UR6, UR45, 0x3 ;  /* 0x0000002d06087291 */ /* 0x000fe2000f8e183f */
[----:B01----:R-:W-:-:S08]  /*1ae0*/  SHF.L.U32 R4, R6, 0x1f, RZ ;  /* 0x0000001f06047819 */ /* 0x003fd000000006ff */
[----:B------:R0:W1:Y:S01]  /*1af0*/  SYNCS.PHASECHK.TRANS64.TRYWAIT P1, [UR8], R4 ;  /* 0x00000004ff0075a7 */ /* 0x0000620008020148 */
[----:B------:R-:W-:Y:S05]  /*1b00*/  @!P0 BRA `(.L_x_24) ;  /* 0x0000000000048947 */ /* 0x000fea0003800000 */
[----:B------:R-:W-:Y:S01]  /*1b10*/  BPT.TRAP 0x1 ;  /* 0x000000040000795c */ /* 0x000fe20000300000 */
.L_x_24:
[----:B-1----:R-:W-:Y:S05]  /*1b20*/  @P1 BRA `(.L_x_25) ;  /* 0x0000000000081947 */ /* 0x002fea0003800000 */
[----:B------:R-:W1:Y:S02]  /*1b30*/  SYNCS.PHASECHK.TRANS64.TRYWAIT P1, [UR8], R4 ;  /* 0x00000004ff0075a7 */ /* 0x000e640008020148 */
[----:B-1----:R-:W-:Y:S05]  /*1b40*/  @!P1 BRA `(.L_x_26) ;  /* 0x000000f400589947 */ /* 0x002fea0003800000 */
.L_x_25:
[----:B------:R-:W-:Y:S01]  /*1b50*/  ULEA UR12, UR6, UR4, 0xb ;  /* 0x00000004060c7291 */ /* 0x000fe2000f8e583f */
[----:B------:R-:W-:Y:S01]  /*1b60*/  WARPGROUP.ARRIVE ;  /* 0x00000000000079c5 */ /* 0x000fe20000000000 */
[----:B------:R-:W-:Y:S01]  /*1b70*/  UIMAD UR13, UR6, 0x180, UR5 ;  /* 0x00000180060d78a4 */ /* 0x000fe2000f8e0205 */
[----:B------:R-:W-:Y:S01]  /*1b80*/  UMOV UR9, 0x80000020 ;  /* 0x8000002000097882 */ /* 0x000fe20000000000 */
[----:B------:R-:W-:-:S03]  /*1b90*/  UMOV UR11, 0x80000020 ;  /* 0x80000020000b7882 */ /* 0x000fc60000000000 */
[----:B------:R-:W-:Y:S02]  /*1ba0*/  UMOV UR8, UR12 ;  /* 0x0000000c00087c82 */ /* 0x000fe40008000000 */
[----:B------:R-:W-:Y:S02]  /*1bb0*/  UMOV UR10, UR13 ;  /* 0x0000000d000a7c82 */ /* 0x000fe40008000000 */
        /* <DEDUP_REMOVED lines=40> */
[----:B------:R-:W-:Y:S01]  /*1e40*/  BPT.TRAP 0x1 ;  /* 0x000000040000795c */ /* 0x000fe20000300000 */
.L_x_27:
[----:B------:R-:W-:Y:S01]  /*1e50*/  ISETP.NE.AND P1, PT, R18, RZ, PT ;  /* 0x000000ff1200720c */ /* 0x000fe20003f25270 */
[----:B01----:R-:W-:Y:S01]  /*1e60*/  IMAD.U32 R4, RZ, RZ, UR7 ;  /* 0x00000007ff047e24 */ /* 0x003fe2000f8e00ff */
[----:B------:R-:W-:-:S11]  /*1e70*/  UISETP.GT.U32.AND UP0, UPT, UR40, 0x1, UPT ;  /* 0x000000012800788c */ /* 0x000fd6000bf04070 */
[----:B------:R-:W-:-:S05]  /*1e80*/  @P1 LEA R4, R4, UR45, 0x3 ;  /* 0x0000002d04041c11 */ /* 0x000fca000f8e18ff */
[----:B------:R-:W-:-:S05]  /*1e90*/  @P1 VIADD R4, R4, 0x28 ;  /* 0x0000002804041836 */ /* 0x000fca0000000000 */
[----:B------:R-:W-:-:S04]  /*1ea0*/  @P1 PRMT R4, R19, 0x654, R4 ;  /* 0x0000065413041816 */ /* 0x000fc80000000004 */
[----:B------:R0:W-:Y:S01]  /*1eb0*/  @P1 SYNCS.ARRIVE.TRANS64.RED.A1T0 RZ, [R4+URZ], RZ ;  /* 0x000000ff04ff19a7 */ /* 0x0001e2000810043f */
[----:B------:R-:W-:-:S13]  /*1ec0*/  PLOP3.LUT P1, PT, PT, PT, UP0, 0x80, 0x0 ;  /* 0x000000000000781c */ /* 0x000fda0003f2f008 */
[----:B0-----:R-:W-:Y:S05]  /*1ed0*/  @P1 BRA `(.L_x_28) ;  /* 0x0000000000041947 */ /* 0x001fea0003800000 */
[----:B------:R-:W-:Y:S01]  /*1ee0*/  BPT.TRAP 0x1 ;  /* 0x000000040000795c */ /* 0x000fe20000300000 */
.L_x_28:
[----:B------:R-:W-:Y:S01]  /*1ef0*/  UIADD3 UR6, UR6, 0x1, URZ ;  /* 0x0000000106067890 */ /* 0x000fe2000fffe03f */
[C---:B------:R-:W-:Y:S01]  /*1f00*/  ISETP.GT.AND P1, PT, R3.reuse, 0x1, PT ;  /* 0x000000010300780c */ /* 0x040fe20003f24270 */
[----:B------:R-:W-:Y:S01]  /*1f10*/  UIADD3 UR7, UR7, 0x1, URZ ;  /* 0x0000000107077890 */ /* 0x000fe2000fffe03f */
[----:B------:R-:W-:Y:S01]  /*1f20*/  IADD3 R3, R3, -0x1, RZ ;  /* 0xffffffff03037810 */ /* 0x000fe20007ffe0ff */
[----:B------:R-:W-:Y:S02]  /*1f30*/  UISETP.NE.AND UP0, UPT, UR6, 0x5, UPT ;  /* 0x000000050600788c */ /* 0x000fe4000bf05270 */
[----:B------:R-:W-:Y:S02]  /*1f40*/  UISETP.NE.AND UP1, UPT, UR7, 0x5, UPT ;  /* 0x000000050700788c */ /* 0x000fe4000bf25270 */
[----:B------:R-:W-:Y:S02]  /*1f50*/  USEL UR8, URZ, 0x1, UP0 ;  /* 0x000000013f087887 */ /* 0x000fe40008000000 */
[----:B------:R-:W-:-:S02]  /*1f60*/  USEL UR6, UR6, URZ, UP0 ;  /* 0x0000003f06067287 */ /* 0x000fc40008000000 */
[----:B------:R-:W-:Y:S02]  /*1f70*/  USEL UR7, UR7, URZ, UP1 ;  /* 0x0000003f07077287 */ /* 0x000fe40008800000 */
[----:B------:R-:W-:Y:S01]  /*1f80*/  LOP3.LUT R6, R6, UR8, RZ, 0x3c, !PT ;  /* 0x0000000806067c12 */ /* 0x000fe2000f8e3cff */
[----:B------:R-:W-:Y:S09]  /*1f90*/  @P1 BRA `(.L_x_29) ;  /* 0xfffffff800c41947 */ /* 0x000ff2000383ffff */
.L_x_22:
[----:B------:R-:W2:Y:S02]  /*1fa0*/  LDC R3, c[0x0][0x28c] ;  /* 0x0000a300ff037b82 */ /* 0x000ea40000000800 */
[----:B--2---:R-:W-:-:S13]  /*1fb0*/  ISETP.GE.AND P1, PT, R3, 0x1, PT ;  /* 0x000000010300780c */ /* 0x004fda0003f26270 */
[----:B------:R-:W-:Y:S05]  /*1fc0*/  @!P1 BRA `(.L_x_30) ;  /* 0x00000000003c9947 */ /* 0x000fea0003800000 */
[----:B------:R-:W-:Y:S05]  /*1fd0*/  @!P0 BRA `(.L_x_31) ;  /* 0x0000000000048947 */ /* 0x000fea0003800000 */
[----:B------:R-:W-:Y:S01]  /*1fe0*/  BPT.TRAP 0x1 ;  /* 0x000000040000795c */ /* 0x000fe20000300000 */
.L_x_31:
[----:B------:R-:W-:Y:S01]  /*1ff0*/  ISETP.NE.AND P0, PT, R18, RZ, PT ;  /* 0x000000ff1200720c */ /* 0x000fe20003f05270 */
[----:B------:R-:W-:-:S12]  /*2000*/  UISETP.GT.U32.AND UP0, UPT, UR40, 0x1, UPT ;  /* 0x000000012800788c */ /* 0x000fd8000bf04070 */
[----:B------:R-:W-:-:S04]  /*2010*/  @P0 VIADD R0, R0, UR39 ;  /* 0x0000002700000c36 */ /* 0x000fc80008000000 */
[----:B01----:R-:W-:-:S05]  /*2020*/  @P0 IMAD.WIDE.U32 R4, R0, -0x33333333, RZ ;  /* 0xcccccccd00040825 */ /* 0x003fca00078e00ff */
[----:B------:R-:W-:-:S05]  /*2030*/  @P0 SHF.R.U32.HI R5, RZ, 0x2, R5 ;  /* 0x00000002ff050819 */ /* 0x000fca0000011605 */
[----:B------:R-:W-:-:S05]  /*2040*/  @P0 IMAD R0, R5, -0x5, R0 ;  /* 0xfffffffb05000824 */ /* 0x000fca00078e0200 */
[----:B------:R-:W-:-:S05]  /*2050*/  @P0 LEA R0, R0, UR45, 0x3 ;  /* 0x0000002d00000c11 */ /* 0x000fca000f8e18ff */
[----:B------:R-:W-:-:S05]  /*2060*/  @P0 VIADD R0, R0, 0x28 ;  /* 0x0000002800000836 */ /* 0x000fca0000000000 */
[----:B------:R-:W-:-:S04]  /*2070*/  @P0 PRMT R0, R19, 0x654, R0 ;  /* 0x0000065413000816 */ /* 0x000fc80000000000 */
[----:B------:R2:W-:Y:S01]  /*2080*/  @P0 SYNCS.ARRIVE.TRANS64.RED.A1T0 RZ, [R0+URZ], RZ ;  /* 0x000000ff00ff09a7 */ /* 0x0005e2000810043f */
[----:B------:R-:W-:-:S13]  /*2090*/  PLOP3.LUT P0, PT, PT, PT, UP0, 0x80, 0x0 ;  /* 0x000000000000781c */ /* 0x000fda0003f0f008 */
[----:B--2---:R-:W-:Y:S05]  /*20a0*/  @P0 BRA `(.L_x_30) ;  /* 0x0000000000040947 */ /* 0x004fea0003800000 */
[----:B------:R-:W-:Y:S01]  /*20b0*/  BPT.TRAP 0x1 ;  /* 0x000000040000795c */ /* 0x000fe20000300000 */
.L_x_30:
[----:B------:R-:W-:Y:S01]  /*20c0*/  LOP3.LUT R0, R2, 0x3, RZ, 0xc0, !PT ;  /* 0x0000000302007812 */ /* 0x000fe200078ec0ff */
[----:B------:R-:W-:Y:S01]  /*20d0*/  IMAD.MOV.U32 R9, RZ, RZ, -0x2 ;  /* 0xfffffffeff097424 */ /* 0x000fe200078e00ff */
[----:B------:R-:W-:Y:S01]  /*20e0*/  ULDC UR12, c[0x0][0x288] ;  /* 0x0000a200000c7ab9 */ /* 0x000fe20000000800 */
[----:B------:R-:W-:Y:S01]  /*20f0*/  UIMAD UR42, UR42, 0x60, URZ ;  /* 0x000000602a2a78a4 */ /* 0x000fe2000f8e023f */
[--C-:B------:R-:W-:Y:S01]  /*2100*/  SHF.R.U32.HI R3, RZ, 0x2, R2.reuse ;  /* 0x00000002ff037819 */ /* 0x100fe20000011602 */
[----:B------:R-:W-:Y:S01]  /*2110*/  IMAD R9, R0, R9, UR12 ;  /* 0x0000000c00097e24 */ /* 0x000fe2000f8e0209 */
[----:B------:R-:W-:Y:S01]  /*2120*/  SHF.R.U32.HI R0, RZ, 0x7, R2 ;  /* 0x00000007ff007819 */ /* 0x000fe20000011602 */
[----:B------:R-:W-:Y:S01]  /*2130*/  UIMAD.WIDE UR8, UR41, 0x200, URZ ;  /* 0x00000200290878a5 */ /* 0x000fe2000f8e023f */
[----:B01----:R-:W-:Y:S01]  /*2140*/  LOP3.LUT R4, R2, 0x60, RZ, 0xc0, !PT ;  /* 0x0000006002047812 */ /* 0x003fe200078ec0ff */
[----:B------:R-:W-:Y:S01]  /*2150*/  USHF.L.U32 UR41, UR41, 0x9, URZ ;  /* 0x0000000929297899 */ /* 0x000fe2000800063f */
[----:B------:R-:W-:Y:S01]  /*2160*/  LOP3.LUT R0, R0, 0x1, RZ, 0xc0, !PT ;  /* 0x0000000100007812 */ /* 0x000fe200078ec0ff */
[----:B------:R-:W-:Y:S01]  /*2170*/  UISETP.GE.AND UP0, UPT, UR42, UR12, UPT ;  /* 0x0000000c2a00728c */ /* 0x000fe2000bf06270 */
[----:B------:R-:W-:Y:S01]  /*2180*/  IMAD.SHL.U32 R220, R2, 0x2, RZ ;  /* 0x0000000202dc7824 */ /* 0x000fe200078e00ff */
[----:B------:R-:W-:Y:S01]  /*2190*/  UIADD3 UR39, UR44, UR39, URZ ;  /* 0x000000272c277290 */ /* 0x000fe2000fffe03f */
[----:B------:R-:W-:Y:S01]  /*21a0*/  IMAD.U32 R221, RZ, RZ, UR42 ;  /* 0x0000002affdd7e24 */ /* 0x000fe2000f8e00ff */
[----:B------:R-:W-:Y:S01]  /*21b0*/  ULDC UR7, c[0x0][0x284] ;  /* 0x0000a10000077ab9 */ /* 0x000fe20000000800 */
[----:B------:R-:W-:Y:S01]  /*21c0*/  IMAD.SHL.U32 R6, R0, 0x40, RZ ;  /* 0x0000004000067824 */ /* 0x000fe200078e00ff */
[----:B------:R-:W-:Y:S01]  /*21d0*/  UISETP.GE.OR UP0, UPT, UR41, UR7, UP0 ;  /* 0x000000072900728c */ /* 0x000fe20008706670 */
[----:B------:R-:W-:Y:S01]  /*21e0*/  LOP3.LUT R3, R3, 0x7, RZ, 0xc0, !PT ;  /* 0x0000000703037812 */ /* 0x000fe200078ec0ff */
[----:B------:R-:W-:Y:S01]  /*21f0*/  UISETP.GT.U32.AND UP1, UPT, UR39, 0x4, UPT ;  /* 0x000000042700788c */ /* 0x000fe2000bf24070 */
[----:B------:R-:W-:Y:S01]  /*2200*/  SHF.R.U32.HI R8, RZ, 0x1, R4 ;  /* 0x00000001ff087819 */ /* 0x000fe20000011604 */
[----:B------:R-:W-:Y:S01]  /*2210*/  USHF.R.S32.HI UR13, URZ, 0x1f, UR43 ;  /* 0x0000001f3f0d7899 */ /* 0x000fe2000801142b */
[----:B------:R-:W-:Y:S01]  /*2220*/  LOP3.LUT R220, R221, 0x6, R220, 0xf8, !PT ;  /* 0x00000006dddc7812 */ /* 0x000fe200078ef8dc */
[----:B------:R-:W-:Y:S01]  /*2230*/  UIMAD.WIDE.U32 UR4, UR39, -0x33333333, URZ ;  /* 0xcccccccd270478a5 */ /* 0x000fe2000f8e003f */
[--C-:B------:R-:W-:Y:S01]  /*2240*/  LOP3.LUT R6, R6, 0x40, R3.reuse, 0xe2, !PT ;  /* 0x0000004006067812 */ /* 0x100fe200078ee203 */
[----:B------:R-:W-:Y:S01]  /*2250*/  ULDC.64 UR10, c[0x0][0x5d0] ;  /* 0x00017400000a7ab9 */ /* 0x000fe20000000a00 */
[----:B------:R-:W-:Y:S01]  /*2260*/  UISETP.LT.U32.AND UP1, UPT, UR44, 0x5, UP1 ;  /* 0x000000052c00788c */ /* 0x000fe20008f21070 */
[----:B------:R-:W-:Y:S01]  /*2270*/  IADD3 R3, RZ, -R8, -R3 ;  /* 0x80000008ff037210 */ /* 0x000fe20007ffe803 */
[----:B------:R-:W-:Y:S01]  /*2280*/  UISETP.GE.U32.AND UP2, UPT, UR44, 0x5, UPT ;  /* 0x000000052c00788c */ /* 0x000fe2000bf46070 */
[----:B------:R-:W-:Y:S01]  /*2290*/  PLOP3.LUT P0, PT, PT, PT, UP0, 0x80, 0x0 ;  /* 0x000000000000781c */ /* 0x000fe20003f0f008 */
[----:B------:R-:W-:Y:S01]  /*22a0*/  UIMAD UR6, UR13, UR10, URZ ;  /* 0x0000000a0d0672a4 */ /* 0x000fe2000f8e023f */
[--C-:B------:R-:W-:Y:S01]  /*22b0*/  SHF.R.S32.HI R221, RZ, 0x1f, R220.reuse ;  /* 0x0000001fffdd7819 */ /* 0x100fe200000114dc */
[----:B------:R-:W-:Y:S01]  /*22c0*/  USHF.R.U32.HI UR4, URZ, 0x2, UR5 ;  /* 0x000000023f047899 */ /* 0x000fe20008011605 */
[----:B------:R-:W-:Y:S01]  /*22d0*/  MOV R5, UR10 ;  /* 0x0000000a00057c02 */ /* 0x000fe20008000f00 */
[----:B------:R-:W-:Y:S01]  /*22e0*/  USEL UR5, URZ, 0x1, !UP1 ;  /* 0x000000013f057887 */ /* 0x000fe2000c800000 */
[----:B------:R-:W-:Y:S01]  /*22f0*/  IMAD R3, R0, -0x40, R3 ;  /* 0xffffffc000037824 */ /* 0x000fe200078e0203 */
[----:B------:R-:W-:Y:S01]  /*2300*/  UIMAD UR6, UR43, UR11, UR6 ;  /* 0x0000000b2b0672a4 */ /* 0x000fe2000f8e0206 */
[----:B------:R-:W-:Y:S01]  /*2310*/  IMAD.U32 R0, RZ, RZ, UR7 ;  /* 0x00000007ff007e24 */ /* 0x000fe2000f8e00ff */
[----:B------:R-:W-:Y:S01]  /*2320*/  ULOP3.LUT UR38, UR38, UR5, URZ, 0x3c, !UPT ;  /* 0x0000000526267292 */ /* 0x000fe2000f8e3c3f */
[----:B------:R-:W-:Y:S01]  /*2330*/  IMAD.WIDE.U32 R4, R5, UR43, R220 ;  /* 0x0000002b05047c25 */ /* 0x000fe2000f8e00dc */
[----:B------:R-:W-:-:S02]  /*2340*/  UIMAD UR39, UR4, -0x5, UR39 ;  /* 0xfffffffb042778a4 */ /* 0x000fc4000f8e0227 */
[----:B------:R-:W-:Y:S01]  /*2350*/  IADD3 R3, R0, -UR41, R3 ;  /* 0x8000002900037c10 */ /* 0x000fe2000fffe003 */
[----:B------:R-:W-:Y:S01]  /*2360*/  @UP2 ULOP3.LUT UR38, UR38, 0x1, UR4, 0x78, !UPT ;  /* 0x0000000126262892 */ /* 0x000fe2000f8e7804 */
[----:B------:R-:W-:Y:S01]  /*2370*/  VIADD R7, R5, UR6 ;  /* 0x0000000605077c36 */ /* 0x000fe20008000000 */
[----:B------:R-:W-:Y:S01]  /*2380*/  UMOV UR41, 0xffffffff ;  /* 0xffffffff00297882 */ /* 0x000fe20000000000 */
[----:B------:R-:W-:Y:S01]  /*2390*/  VIADD R0, R9, -UR42 ;  /* 0x8000002a09007c36 */ /* 0x000fe20008000000 */
[----:B------:R-:W-:Y:S01]  /*23a0*/  LOP3.LUT R5, R6, UR8, R8, 0xfe, !PT ;  /* 0x0000000806057c12 */ /* 0x000fe2000f8efe08 */
[----:B------:R-:W-:Y:S01]  /*23b0*/  IMAD.MOV.U32 R6, RZ, RZ, R4 ;  /* 0x000000ffff067224 */ /* 0x000fe200078e0004 */
[----:B------:R-:W-:Y:S06]  /*23c0*/  @P0 BRA `(.L_x_32) ;  /* 0x000000cc008c0947 */ /* 0x000fec0003800000 */
[----:B-----5:R-:W-:Y:S01]  /*23d0*/  FSETP.NEU.AND P1, PT, R23, RZ, PT ;  /* 0x000000ff1700720b */ /* 0x020fe20003f2d000 */
[----:B------:R-:W-:Y:S01]  /*23e0*/  ULDC.64 UR6, c[0x0][0x5c8] ;  /* 0x0001720000067ab9 */ /* 0x000fe20000000a00 */
[----:B------:R-:W-:Y:S01]  /*23f0*/  ISETP.GT.AND P0, PT, R3, RZ, PT ;  /* 0x000000ff0300720c */ /* 0x000fe20003f04270 */
[----:B------:R-:W-:Y:S01]  /*2400*/  UIMAD UR4, UR9, UR6, URZ ;  /* 0x00000006090472a4 */ /* 0x000fe2000f8e023f */
[----:B------:R-:W-:Y:S01]  /*2410*/  IMAD.U32 R4, RZ, RZ, UR7 ;  /* 0x00000007ff047e24 */ /* 0x000fe2000f8e00ff */
[----:B------:R-:W-:Y:S01]  /*2420*/  BSSY B0, `(.L_x_32) ;  /* 0x0000cdd000007945 */ /* 0x000fe20003800000 */
[----:B------:R-:W-:Y:S01]  /*2430*/  IMAD.WIDE.U32 R6, R5, UR6, R6 ;  /* 0x0000000605067c25 */ /* 0x000fe2000f8e0006 */
[----:B------:R-:W-:-:S03]  /*2440*/  ISETP.GT.AND P2, PT, R0, RZ, P0 ;  /* 0x000000ff0000720c */ /* 0x000fc60000744270 */
[----:B------:R-:W-:-:S04]  /*2450*/  IMAD R9, R5, R4, UR4 ;  /* 0x0000000405097e24 */ /* 0x000fc8000f8e0204 */
[----:B------:R-:W-:Y:S01]  /*2460*/  IMAD.IADD R4, R7, 0x1, R9 ;  /* 0x0000000107047824 */ /* 0x000fe200078e0209 */
[----:B------:R-:W-:Y:S06]  /*2470*/  @!P1 BRA `(.L_x_33) ;  /* 0x0000009400209947 */ /* 0x000fec0003800000 */
[----:B------:R-:W0:Y:S01]  /*2480*/  LDC.64 R20, c[0x0][0x5b8] ;  /* 0x00016e00ff147b82 */ /* 0x000e220000000a00 */
[----:B------:R-:W-:-:S07]  /*2490*/  ULDC.64 UR4, c[0x0][0x5c0] ;  /* 0x0001700000047ab9 */ /* 0x000fce0000000a00 */
[----:B------:R-:W1:Y:S08]  /*24a0*/  LDC.64 R8, c[0x0][0x5b0] ;  /* 0x00016c00ff087b82 */ /* 0x000e700000000a00 */
[----:B------:R-:W2:Y:S01]  /*24b0*/  LDC.64 R10, c[0x0][0x5a8] ;  /* 0x00016a00ff0a7b82 */ /* 0x000ea20000000a00 */
[----:B0-----:R-:W-:-:S04]  /*24c0*/  IMAD R12, R20, UR13, RZ ;  /* 0x0000000d140c7c24 */ /* 0x001fc8000f8e02ff */
[----:B------:R-:W-:Y:S02]  /*24d0*/  IMAD R223, R21, UR43, R12 ;  /* 0x0000002b15df7c24 */ /* 0x000fe4000f8e020c */
[----:B------:R-:W-:-:S04]  /*24e0*/  IMAD.WIDE.U32 R12, R20, UR43, R220 ;  /* 0x0000002b140c7c25 */ /* 0x000fc8000f8e00dc */
[----:B-1----:R-:W-:Y:S01]  /*24f0*/  IMAD R14, R8, UR9, RZ ;  /* 0x00000009080e7c24 */ /* 0x002fe2000f8e02ff */
[----:B------:R-:W-:-:S03]  /*2500*/  IADD3 R15, R13, R223, RZ ;  /* 0x000000df0d0f7210 */ /* 0x000fc60007ffe0ff */
[----:B------:R-:W-:Y:S02]  /*2510*/  IMAD R21, R5, R9, R14 ;  /* 0x0000000905157224 */ /* 0x000fe400078e020e */
[----:B------:R-:W-:-:S04]  /*2520*/  IMAD.MOV.U32 R14, RZ, RZ, R12 ;  /* 0x000000ffff0e7224 */ /* 0x000fc800078e000c */
[----:B------:R-:W-:-:S04]  /*2530*/  IMAD.WIDE.U32 R216, R5, R8, R14 ;  /* 0x0000000805d87225 */ /* 0x000fc800078e000e */
[----:B------:R-:W-:Y:S01]  /*2540*/  IMAD.IADD R7, R217, 0x1, R21 ;  /* 0x00000001d9077824 */ /* 0x000fe200078e0215 */
[----:B--2---:R-:W-:-:S04]  /*2550*/  LEA R218, P1, R216, R10, 0x1 ;  /* 0x0000000ad8da7211 */ /* 0x004fc800078208ff */
[----:B------:R-:W-:-:S05]  /*2560*/  LEA.HI.X R219, R216, R11, R7, 0x1, P1 ;  /* 0x0000000bd8db7211 */ /* 0x000fca00008f0c07 */
[----:B------:R-:W2:Y:S01]  /*2570*/  @P2 LDG.E.LTC128B.U16 R222, desc[UR36][R218.64] ;  /* 0x00000024dade2981 */ /* 0x000ea2000c1e1520 */
[----:B------:R-:W-:Y:S01]  /*2580*/  BSSY B1, `(.L_x_34) ;  /* 0x0000013000017945 */ /* 0x000fe20003800000 */
[----:B--2---:R-:W-:-:S05]  /*2590*/  HADD2.F32 R216, -RZ, R222.H0_H0 ;  /* 0x200000deffd87230 */ /* 0x004fca0000004100 */
[----:B------:R-:W-:Y:S01]  /*25a0*/  FMUL R7, R216, R23 ;  /* 0x00000017d8077220 */ /* 0x000fe20000400000 */
[----:B------:R-:W-:-:S03]  /*25b0*/  LEA R216, P1, R6, UR4, 0x1 ;  /* 0x0000000406d87c11 */ /* 0x000fc6000f8208ff */
[----:B------:R-:W-:Y:S01]  /*25c0*/  FFMA R7, R168, R22, R7 ;  /* 0x00000016a8077223 */ /* 0x000fe20000000007 */
[----:B------:R-:W-:-:S04]  /*25d0*/  LEA.HI.X R217, R6, UR5, R4, 0x1, P1 ;  /* 0x0000000506d97c11 */ /* 0x000fc800088f0c04 */
[----:B------:R-:W-:-:S05]  /*25e0*/  F2FP.F16.F32.PACK_AB R7, RZ, R7 ;  /* 0x00000007ff07723e */ /* 0x000fca00000000ff */
[----:B------:R0:W-:Y:S02]  /*25f0*/  @P2 STG.E.U16 desc[UR36][R216.64], R7 ;  /* 0x00000007d8002986 */ /* 0x0001e4000c101524 */
[----:B0-----:R-:W-:-:S04]  /*2600*/  IMAD.WIDE.U32 R6, R5, R8, R220 ;  /* 0x0000000805067225 */ /* 0x001fc800078e00dc */
[----:B------:R-:W-:Y:S02]  /*2610*/  IMAD.IADD R219, R21, 0x1, R7 ;  /* 0x0000000115db7824 */ /* 0x000fe400078e0207 */
[----:B------:R-:W-:-:S04]  /*2620*/  IMAD.MOV.U32 R218, RZ, RZ, R6 ;  /* 0x000000ffffda7224 */ /* 0x000fc800078e0006 */
[----:B------:R-:W-:-:S04]  /*2630*/  IMAD.WIDE.U32 R218, R20, UR43, R218 ;  /* 0x0000002b14da7c25 */ /* 0x000fc8000f8e00da */
[----:B------:R-:W-:Y:S01]  /*2640*/  IMAD.IADD R4, R223, 0x1, R219 ;  /* 0x00000001df047824 */ /* 0x000fe200078e02db */
[----:B------:R-:W-:-:S04]  /*2650*/  LEA R6, P1, R218, R10, 0x1 ;  /* 0x0000000ada067211 */ /* 0x000fc800078208ff */
[--C-:B------:R-:W-:Y:S02]  /*2660*/  LEA.HI.X R7, R218, R11, R4.reuse, 0x1, P1 ;  /* 0x0000000bda077211 */ /* 0x100fe400008f0c04 */
[----:B------:R-:W-:Y:S02]  /*2670*/  ISETP.GT.AND P1, PT, R0, 0x1, P0 ;  /* 0x000000010000780c */ /* 0x000fe40000724270 */
[----:B------:R-:W-:-:S11]  /*2680*/  PRMT R4, R222, 0x7610, R4 ;  /* 0x00007610de047816 */ /* 0x000fd60000000004 */
[----:B------:R-:W-:Y:S05]  /*2690*/  @!P1 BRA `(.L_x_35) ;  /* 0x0000000000049947 */ /* 0x000fea0003800000 */
[----:B------:R0:W5:Y:S02]  /*26a0*/  LDG.E.LTC128B.U16 R4, desc[UR36][R6.64+0x2] ;  /* 0x0000022406047981 */ /* 0x000164000c1e1520 */
.L_x_35:
[----:B------:R-:W-:Y:S05]  /*26b0*/  BSYNC B1 ;  /* 0x0000000000017941 */ /* 0x000fea0003800000 */
.L_x_34:
[----:B-----5:R-:W-:Y:S02]  /*26c0*/  HADD2.F32 R168, -RZ, R4.H0_H0 ;  /* 0x20000004ffa87230 */ /* 0x020fe40000004100 */
[----:B------:R-:W-:-:S03]  /*26d0*/  IMAD.SHL.U32 R218, R8, 0x8, RZ ;  /* 0x0000000808da7824 */ /* 0x000fc600078e00ff */
[----:B------:R-:W-:-:S04]  /*26e0*/  FMUL R168, R168, R23 ;  /* 0x00000017a8a87220 */ /* 0x000fc80000400000 */
[----:B------:R-:W-:-:S05]  /*26f0*/  FFMA R168, R169, R22, R168 ;  /* 0x00000016a9a87223 */ /* 0x000fca00000000a8 */
[----:B------:R-:W-:-:S04]  /*2700*/  F2FP.F16.F32.PACK_AB R168, RZ, R168 ;  /* 0x000000a8ffa8723e */ /* 0x000fc800000000ff */
[----:B------:R-:W-:-:S05]  /*2710*/  PRMT R219, R168, 0x7610, R219 ;  /* 0x00007610a8db7816 */ /* 0x000fca00000000db */
[----:B------:R1:W-:Y:S01]  /*2720*/  @P1 STG.E.U16 desc[UR36][R216.64+0x2], R219 ;  /* 0x000002dbd8001986 */ /* 0x0003e2000c101524 */
[----:B------:R-:W-:-:S04]  /*2730*/  ISETP.GT.AND P1, PT, R3, 0x8, PT ;  /* 0x000000080300780c */ /* 0x000fc80003f24270 */
[----:B------:R-:W-:Y:S02]  /*2740*/  ISETP.GT.AND P2, PT, R0, RZ, P1 ;  /* 0x000000ff0000720c */ /* 0x000fe40000f44270 */
[----:B-1----:R-:W-:-:S03]  /*2750*/  SHF.L.U64.HI R219, R8, 0x3, R9 ;  /* 0x0000000308db7819 */ /* 0x002fc60000010209 */
[----:B------:R-:W-:-:S05]  /*2760*/  IMAD.WIDE.U32 R168, R5, R8, R218 ;  /* 0x0000000805a87225 */ /* 0x000fca00078e00da */
[----:B------:R-:W-:Y:S02]  /*2770*/  IADD3 R169, R21, R169, RZ ;  /* 0x000000a915a97210 */ /* 0x000fe40007ffe0ff */
[----:B------:R-:W-:-:S05]  /*2780*/  IADD3 R21, P3, R12, R168, RZ ;  /* 0x000000a80c157210 */ /* 0x000fca0007f7e0ff */
[----:B------:R-:W-:Y:S01]  /*2790*/  IMAD.X R222, R169, 0x1, R15, P3 ;  /* 0x00000001a9de7824 */ /* 0x000fe200018e060f */
[----:B------:R-:W-:-:S04]  /*27a0*/  LEA R226, P3, R21, R10, 0x1 ;  /* 0x0000000a15e27211 */ /* 0x000fc800078608ff */
[----:B------:R-:W-:-:S05]  /*27b0*/  LEA.HI.X R227, R21, R11, R222, 0x1, P3 ;  /* 0x0000000b15e37211 */ /* 0x000fca00018f0cde */
[----:B------:R1:W2:Y:S01]  /*27c0*/  @P2 LDG.E.LTC128B.U16 R4, desc[UR36][R226.64] ;  /* 0x00000024e2042981 */ /* 0x0002a2000c1e1520 */
[----:B------:R-:W-:Y:S01]  /*27d0*/  IADD3 R224, P3, R220, R168, RZ ;  /* 0x000000a8dce07210 */ /* 0x000fe20007f7e0ff */
[----:B------:R-:W-:Y:S01]  /*27e0*/  BSSY B1, `(.L_x_36) ;  /* 0x0000015000017945 */ /* 0x000fe20003800000 */
[----:B------:R-:W-:-:S03]  /*27f0*/  ISETP.GT.AND P4, PT, R0, 0x1, P1 ;  /* 0x000000010000780c */ /* 0x000fc60000f84270 */
[----:B------:R-:W-:Y:S02]  /*2800*/  IMAD.X R225, R221, 0x1, R169, P3 ;  /* 0x00000001dde17824 */ /* 0x000fe400018e06a9 */
[----:B------:R-:W-:-:S04]  /*2810*/  IMAD.WIDE.U32 R224, R20, UR43, R224 ;  /* 0x0000002b14e07c25 */ /* 0x000fc8000f8e00e0 */
[----:B------:R-:W-:Y:S01]  /*2820*/  IMAD.IADD R21, R223, 0x1, R225 ;  /* 0x00000001df157824 */ /* 0x000fe200078e02e1 */
[----:B------:R-:W-:Y:S01]  /*2830*/  LEA R168, P3, R224, R10, 0x1 ;  /* 0x0000000ae0a87211 */ /* 0x000fe200078608ff */
[----:B-1----:R-:W-:-:S03]  /*2840*/  IMAD.U32 R227, RZ, RZ, UR6 ;  /* 0x00000006ffe37e24 */ /* 0x002fc6000f8e00ff */
[----:B------:R-:W-:Y:S01]  /*2850*/  LEA.HI.X R169, R224, R11, R21, 0x1, P3 ;  /* 0x0000000be0a97211 */ /* 0x000fe200018f0c15 */
[----:B--2---:R-:W-:-:S05]  /*2860*/  HADD2.F32 R222, -RZ, R4.H0_H0 ;  /* 0x20000004ffde7230 */ /* 0x004fca0000004100 */
[----:B------:R-:W-:Y:S01]  /*2870*/  FMUL R21, R222, R23 ;  /* 0x00000017de157220 */ /* 0x000fe20000400000 */
[----:B------:R-:W-:-:S03]  /*2880*/  IMAD.U32 R222, RZ, RZ, UR7 ;  /* 0x00000007ffde7e24 */ /* 0x000fc6000f8e00ff */
[----:B------:R-:W-:Y:S01]  /*2890*/  FFMA R170, R170, R22, R21 ;  /* 0x00000016aaaa7223 */ /* 0x000fe20000000015 */
[----:B------:R-:W-:Y:S01]  /*28a0*/  IMAD.U32 R21, RZ, RZ, UR6 ;  /* 0x00000006ff157e24 */ /* 0x000fe2000f8e00ff */
[----:B------:R-:W-:-:S03]  /*28b0*/  SHF.L.U64.HI R227, R227, 0x4, R222 ;  /* 0x00000004e3e37819 */ /* 0x000fc600000102de */
[----:B------:R-:W-:Y:S02]  /*28c0*/  F2FP.F16.F32.PACK_AB R170, RZ, R170 ;  /* 0x000000aaffaa723e */ /* 0x000fe400000000ff */
[----:B------:R-:W-:-:S04]  /*28d0*/  SHF.L.U32 R21, R21, 0x4, RZ ;  /* 0x0000000415157819 */ /* 0x000fc800000006ff */
[----:B------:R-:W-:-:S05]  /*28e0*/  IADD3 R224, P3, R21, R216, RZ ;  /* 0x000000d815e07210 */ /* 0x000fca0007f7e0ff */
[----:B------:R-:W-:-:S05]  /*28f0*/  IMAD.X R225, R227, 0x1, R217, P3 ;  /* 0x00000001e3e17824 */ /* 0x000fca00018e06d9 */
[----:B------:R1:W-:Y:S01]  /*2900*/  @P2 STG.E.U16 desc[UR36][R224.64], R170 ;  /* 0x000000aae0002986 */ /* 0x0003e2000c101524 */
[----:B------:R-:W-:Y:S05]  /*2910*/  @!P4 BRA `(.L_x_37) ;  /* 0x000000000004c947 */ /* 0x000fea0003800000 */
[----:B------:R2:W5:Y:S02]  /*2920*/  LDG.E.LTC128B.U16 R4, desc[UR36][R168.64+0x2] ;  /* 0x00000224a8047981 */ /* 0x000564000c1e1520 */
.L_x_37:
[----:B------:R-:W-:Y:S05]  /*2930*/  BSYNC B1 ;  /* 0x0000000000017941 */ /* 0x000fea0003800000 */
.L_x_36:
[----:B-1---5:R-:W-:Y:S01]  /*2940*/  HADD2.F32 R170, -RZ, R4.H0_H0 ;  /* 0x20000004ffaa7230 */ /* 0x022fe20000004100 */
[----:B------:R-:W-:Y:S01]  /*2950*/  ISETP.GT.AND P2, PT, R0, 0x8, P0 ;  /* 0x000000080000780c */ /* 0x000fe20000744270 */
[----:B------:R-:W-:Y:S03]  /*2960*/  BSSY B1, `(.L_x_38) ;  /* 0x000000a000017945 */ /* 0x000fe60003800000 */
[----:B------:R-:W-:-:S04]  /*2970*/  FMUL R170, R170, R23 ;  /* 0x00000017aaaa7220 */ /* 0x000fc80000400000 */
[----:B------:R-:W-:Y:S01]  /*2980*/  FFMA R170, R171, R22, R170 ;  /* 0x00000016abaa7223 */ /* 0x000fe200000000aa */
[----:B------:R-:W-:-:S04]  /*2990*/  @P4 IMAD.MOV.U32 R171, RZ, RZ, R225 ;  /* 0x000000ffffab4224 */ /* 0x000fc800078e00e1 */
[----:B------:R-:W-:-:S04]  /*29a0*/  F2FP.F16.F32.PACK_AB R170, RZ, R170 ;  /* 0x000000aaffaa723e */ /* 0x000fc800000000ff */
[----:B------:R-:W-:Y:S01]  /*29b0*/  PRMT R222, R170, 0x7610, R222 ;  /* 0x00007610aade7816 */ /* 0x000fe200000000de */
[----:B------:R-:W-:-:S05]  /*29c0*/  @P4 IMAD.MOV.U32 R170, RZ, RZ, R224 ;  /* 0x000000ffffaa4224 */ /* 0x000fca00078e00e0 */
[----:B------:R1:W-:Y:S01]  /*29d0*/  @P4 STG.E.U16 desc[UR36][R170.64+0x2], R222 ;  /* 0x000002deaa004986 */ /* 0x0003e2000c101524 */
[----:B------:R-:W-:Y:S05]  /*29e0*/  @!P2 BRA `(.L_x_39) ;  /* 0x000000000004a947 */ /* 0x000fea0003800000 */
[----:B------:R3:W5:Y:S02]  /*29f0*/  LDG.E.LTC128B.U16 R4, desc[UR36][R6.64+0x10] ;  /* 0x0000102406047981 */ /* 0x000764000c1e1520 */
.L_x_39:
[----:B------:R-:W-:Y:S05]  /*2a00*/  BSYNC B1 ;  /* 0x0000000000017941 */ /* 0x000fea0003800000 */
.L_x_38:
[----:B-1---5:R-:W-:Y:S01]  /*2a10*/  HADD2.F32 R170, -RZ, R4.H0_H0 ;  /* 0x20000004ffaa7230 */ /* 0x022fe20000004100 */
[----:B------:R-:W-:Y:S01]  /*2a20*/  ISETP.GT.AND P3, PT, R0, 0x9, P0 ;  /* 0x000000090000780c */ /* 0x000fe20000764270 */
[----:B------:R-:W-:Y:S03]  /*2a30*/  BSSY B1, `(.L_x_40) ;  /* 0x000000a000017945 */ /* 0x000fe60003800000 */
[----:B------:R-:W-:Y:S01]  /*2a40*/  FMUL R171, R170, R23 ;  /* 0x00000017aaab7220 */ /* 0x000fe20000400000 */
[----:B------:R-:W-:-:S03]  /*2a50*/  @P2 IMAD.MOV.U32 R170, RZ, RZ, R216 ;  /* 0x000000ffffaa2224 */ /* 0x000fc600078e00d8 */
[----:B------:R-:W-:-:S05]  /*2a60*/  FFMA R171, R172, R22, R171 ;  /* 0x00000016acab7223 */ /* 0x000fca00000000ab */
[----:B------:R-:W-:-:S04]  /*2a70*/  F2FP.F16.F32.PACK_AB R171, RZ, R171 ;  /* 0x000000abffab723e */ /* 0x000fc800000000ff */
[----:B------:R-:W-:Y:S01]  /*2a80*/  PRMT R172, R171, 0x7610, R172 ;  /* 0x00007610abac7816 */ /* 0x000fe200000000ac */
[----:B------:R-:W-:-:S05]  /*2a90*/  @P2 IMAD.MOV.U32 R171, RZ, RZ, R217 ;  /* 0x000000ffffab2224 */ /* 0x000fca00078e00d9 */
[----:B------:R1:W-:Y:S01]  /*2aa0*/  @P2 STG.E.U16 desc[UR36][R170.64+0x10], R172 ;  /* 0x000010acaa002986 */ /* 0x0003e2000c101524 */
[----:B------:R-:W-:Y:S05]  /*2ab0*/  @!P3 BRA `(.L_x_41) ;  /* 0x000000000004b947 */ /* 0x000fea0003800000 */
[----:B------:R4:W5:Y:S02]  /*2ac0*/  LDG.E.LTC128B.U16 R4, desc[UR36][R6.64+0x12] ;  /* 0x0000122406047981 */ /* 0x000964000c1e1520 */
.L_x_41:
[----:B------:R-:W-:Y:S05]  /*2ad0*/  BSYNC B1 ;  /* 0x0000000000017941 */ /* 0x000fea0003800000 */
.L_x_40:
[----:B-1---5:R-:W-:Y:S01]  /*2ae0*/  HADD2.F32 R170, -RZ, R4.H0_H0 ;  /* 0x20000004ffaa7230 */ /* 0x022fe20000004100 */
[----:B------:R-:W-:Y:S01]  /*2af0*/  @P3 MOV R171, R217 ;  /* 0x000000d900ab3202 */ /* 0x000fe20000000f00 */
[----:B------:R-:W-:Y:S01]  /*2b00*/  BSSY B1, `(.L_x_42) ;  /* 0x000000a000017945 */ /* 0x000fe20003800000 */
[----:B------:R-:W-:Y:S02]  /*2b10*/  ISETP.GT.AND P2, PT, R0, 0x8, P1 ;  /* 0x000000080000780c */ /* 0x000fe40000f44270 */
[----:B------:R-:W-:-:S04]  /*2b20*/  FMUL R170, R170, R23 ;  /* 0x00000017aaaa7220 */ /* 0x000fc80000400000 */
[----:B------:R-:W-:-:S05]  /*2b30*/  FFMA R170, R173, R22, R170 ;  /* 0x00000016adaa7223 */ /* 0x000fca00000000aa */
[----:B------:R-:W-:-:S04]  /*2b40*/  F2FP.F16.F32.PACK_AB R170, RZ, R170 ;  /* 0x000000aaffaa723e */ /* 0x000fc800000000ff */
[----:B------:R-:W-:Y:S01]  /*2b50*/  PRMT R172, R170, 0x7610, R172 ;  /* 0x00007610aaac7816 */ /* 0x000fe200000000ac */
[----:B------:R-:W-:-:S05]  /*2b60*/  @P3 IMAD.MOV.U32 R170, RZ, RZ, R216 ;  /* 0x000000ffffaa3224 */ /* 0x000fca00078e00d8 */
[----:B------:R1:W-:Y:S01]  /*2b70*/  @P3 STG.E.U16 desc[UR36][R170.64+0x12], R172 ;  /* 0x000012acaa003986 */ /* 0x0003e2000c101524 */
[----:B------:R-:W-:Y:S05]  /*2b80*/  @!P2 BRA `(.L_x_43) ;  /* 0x000000000004a947 */ /* 0x000fea0003800000 */
[----:B------:R0:W5:Y:S02]  /*2b90*/  LDG.E.LTC128B.U16 R4, desc[UR36][R168.64+0x10] ;  /* 0x00001024a8047981 */ /* 0x000164000c1e1520 */
.L_x_43:
[----:B------:R-:W-:Y:S05]  /*2ba0*/  BSYNC B1 ;  /* 0x0000000000017941 */ /* 0x000fea0003800000 */
.L_x_42:
        /* <DEDUP_REMOVED lines=12> */
.L_x_45:
[----:B------:R-:W-:Y:S05]  /*2c70*/  BSYNC B1 ;  /* 0x0000000000017941 */ /* 0x000fea0003800000 */
.L_x_44:
[----:B-1---5:R-:W-:Y:S01]  /*2c80*/  HADD2.F32 R170, -RZ, R4.H0_H0 ;  /* 0x20000004ffaa7230 */ /* 0x022fe20000004100 */
[----:B------:R-:W-:Y:S01]  /*2c90*/  ISETP.GT.AND P2, PT, R0, 0x10, P0 ;  /* 0x000000100000780c */ /* 0x000fe20000744270 */
[----:B------:R-:W-:Y:S01]  /*2ca0*/  @P3 IMAD.MOV.U32 R171, RZ, RZ, R225 ;  /* 0x000000ffffab3224 */ /* 0x000fe200078e00e1 */
[----:B------:R-:W-:Y:S02]  /*2cb0*/  BSSY B1, `(.L_x_46) ;  /* 0x0000009000017945 */ /* 0x000fe40003800000 */
        /* <DEDUP_REMOVED lines=8> */
.L_x_47:
[----:B------:R-:W-:Y:S05]  /*2d40*/  BSYNC B1 ;  /* 0x0000000000017941 */ /* 0x000fea0003800000 */
.L_x_46:
        /* <DEDUP_REMOVED lines=12> */
.L_x_49:
[----:B------:R-:W-:Y:S05]  /*2e10*/  BSYNC B1 ;  /* 0x0000000000017941 */ /* 0x000fea0003800000 */
.L_x_48:
[----:B-1---5:R-:W-:Y:S01]  /*2e20*/  HADD2.F32 R170, -RZ, R4.H0_H0 ;  /* 0x20000004ffaa7230 */ /* 0x022fe20000004100 */
[----:B------:R-:W-:Y:S01]  /*2e30*/  ISETP.GT.AND P2, PT, R0, 0x10, P1 ;  /* 0x000000100000780c */ /* 0x000fe20000f44270 */
[----:B------:R-:W-:Y:S01]  /*2e40*/  @P3 IMAD.MOV.U32 R171, RZ, RZ, R217 ;  /* 0x000000ffffab3224 */ /* 0x000fe200078e00d9 */
[----:B------:R-:W-:Y:S02]  /*2e50*/  BSSY B1, `(.L_x_50) ;  /* 0x0000009000017945 */ /* 0x000fe40003800000 */
[----:B------:R-:W-:-:S04]  /*2e60*/  FMUL R170, R170, R23 ;  /* 0x00000017aaaa7220 */ /* 0x000fc80000400000 */
[----:B------:R-:W-:-:S05]  /*2e70*/  FFMA R170, R177, R22, R170 ;  /* 0x00000016b1aa7223 */ /* 0x000fca00000000aa */
[----:B------:R-:W-:-:S04]  /*2e80*/  F2FP.F16.F32.PACK_AB R170, RZ, R170 ;  /* 0x000000aaffaa723e */ /* 0x000fc800000000ff */
[----:B------:R-:W-:Y:S02]  /*2e90*/  PRMT R172, R170, 0x7610, R172 ;  /* 0x00007610aaac7816 */ /* 0x000fe400000000ac */
[----:B------:R-:W-:-:S05]  /*2ea0*/  @P3 MOV R170, R216 ;  /* 0x000000d800aa3202 */ /* 0x000fca0000000f00 */
[----:B------:R1:W-:Y:S01]  /*2eb0*/  @P3 STG.E.U16 desc[UR36][R170.64+0x22], R172 ;  /* 0x000022acaa003986 */ /* 0x0003e2000c101524 */
[----:B------:R-:W-:Y:S05]  /*2ec0*/  @!P2 BRA `(.L_x_51) ;  /* 0x000000000004a947 */ /* 0x000fea0003800000 */
[----:B------:R0:W5:Y:S02]  /*2ed0*/  LDG.E.LTC128B.U16 R4, desc[UR36][R168.64+0x20] ;  /* 0x00002024a8047981 */ /* 0x000164000c1e1520 */
.L_x_51:
[----:B------:R-:W-:Y:S05]  /*2ee0*/  BSYNC B1 ;  /* 0x0000000000017941 */ /* 0x000fea0003800000 */
.L_x_50:
        /* <DEDUP_REMOVED lines=12> */
.L_x_53:
[----:B------:R-:W-:Y:S05]  /*2fb0*/  BSYNC B1 ;  /* 0x0000000000017941 */ /* 0x000fea0003800000 */
.L_x_52:
        /* <DEDUP_REMOVED lines=12> */
.L_x_55:
[----:B------:R-:W-:Y:S05]  /*3080*/  BSYNC B1 ;  /* 0x0000000000017941 */ /* 0x000fea0003800000 */
.L_x_54:
[----:B-1---5:R-:W-:Y:S01]  /*3090*/  HADD2.F32 R170, -RZ, R4.H0_H0 ;  /* 0x20000004ffaa7230 */ /* 0x022fe20000004100 */
[----:B------:R-:W-:Y:S01]  /*30a0*/  ISETP.GT.AND P3, PT, R0, 0x19, P0 ;  /* 0x000000190000780c */ /* 0x000fe20000764270 */
[----:B------:R-:W-:Y:S03]  /*30b0*/  BSSY B1, `(.L_x_56) ;  /* 0x000000a000017945 */ /* 0x000fe60003800000 */
[----:B------:R-:W-:Y:S01]  /*30c0*/  FMUL R171, R170, R23 ;  /* 0x00000017aaab7220 */ /* 0x000fe20000400000 */
[----:B------:R-:W-:-:S03]  /*30d0*/  @P2 IMAD.MOV.U32 R170, RZ, RZ, R216 ;  /* 0x000000ffffaa2224 */ /* 0x000fc600078e00d8 */
[----:B------:R-:W-:-:S05]  /*30e0*/  FFMA R171, R180, R22, R171 ;  /* 0x00000016b4ab7223 */ /* 0x000fca00000000ab */
[----:B------:R-:W-:-:S04]  /*30f0*/  F2FP.F16.F32.PACK_AB R171, RZ, R171 ;  /* 0x000000abffab723e */ /* 0x000fc800000000ff */
[----:B------:R-:W-:Y:S02]  /*3100*/  PRMT R172, R171, 0x7610, R172 ;  /* 0x00007610abac7816 */ /* 0x000fe400000000ac */
[----:B------:R-:W-:-:S05]  /*3110*/  @P2 MOV R171, R217 ;  /* 0x000000d900ab2202 */ /* 0x000fca0000000f00 */
[----:B------:R1:W-:Y:S01]  /*3120*/  @P2 STG.E.U16 desc[UR36][R170.64+0x30], R172 ;  /* 0x000030acaa002986 */ /* 0x0003e2000c101524 */
[----:B------:R-:W-:Y:S05]  /*3130*/  @!P3 BRA `(.L_x_57) ;  /* 0x000000000004b947 */ /* 0x000fea0003800000 */
[----:B------:R0:W5:Y:S02]  /*3140*/  LDG.E.LTC128B.U16 R4, desc[UR36][R6.64+0x32] ;  /* 0x0000322406047981 */ /* 0x000164000c1e1520 */
.L_x_57:
[----:B------:R-:W-:Y:S05]  /*3150*/  BSYNC B1 ;  /* 0x0000000000017941 */ /* 0x000fea0003800000 */
.L_x_56:
        /* <DEDUP_REMOVED lines=12> */
.L_x_59:
[----:B------:R-:W-:Y:S05]  /*3220*/  BSYNC B1 ;  /* 0x0000000000017941 */ /* 0x000fea0003800000 */
.L_x_58:
        /* <DEDUP_REMOVED lines=12> */
.L_x_61:
[----:B------:R-:W-:Y:S05]  /*32f0*/  BSYNC B1 ;  /* 0x0000000000017941 */ /* 0x000fea0003800000 */
.L_x_60:
        /* <DEDUP_REMOVED lines=12> */
.L_x_63:
[----:B------:R-:W-:Y:S05]  /*33c0*/  BSYNC B1 ;  /* 0x0000000000017941 */ /* 0x000fea0003800000 */
.L_x_62:
[----:B-1---5:R-:W-:Y:S01]  /*33d0*/  HADD2.F32 R170, -RZ, R4.H0_H0 ;  /* 0x20000004ffaa7230 */ /* 0x022fe20000004100 */
[----:B------:R-:W-:Y:S01]  /*33e0*/  ISETP.GT.AND P3, PT, R0, 0x21, P0 ;  /* 0x000000210000780c */ /* 0x000fe20000764270 */
[----:B------:R-:W-:Y:S03]  /*33f0*/  BSSY B1, `(.L_x_64) ;  /* 0x000000a000017945 */ /* 0x000fe60003800000 */
[----:B------:R-:W-:Y:S01]  /*3400*/  FMUL R171, R170, R23 ;  /* 0x00000017aaab7220 */ /* 0x000fe20000400000 */
[----:B------:R-:W-:-:S03]  /*3410*/  @P2 MOV R170, R216 ;  /* 0x000000d800aa2202 */ /* 0x000fc60000000f00 */
[----:B------:R-:W-:-:S05]  /*3420*/  FFMA R171, R184, R22, R171 ;  /* 0x00000016b8ab7223 */ /* 0x000fca00000000ab */
[----:B------:R-:W-:-:S04]  /*3430*/  F2FP.F16.F32.PACK_AB R171, RZ, R171 ;  /* 0x000000abffab723e */ /* 0x000fc800000000ff */
[----:B------:R-:W-:Y:S01]  /*3440*/  PRMT R172, R171, 0x7610, R172 ;  /* 0x00007610abac7816 */ /* 0x000fe200000000ac */
[----:B------:R-:W-:-:S05]  /*3450*/  @P2 IMAD.MOV.U32 R171, RZ, RZ, R217 ;  /* 0x000000ffffab2224 */ /* 0x000fca00078e00d9 */
[----:B------:R1:W-:Y:S01]  /*3460*/  @P2 STG.E.U16 desc[UR36][R170.64+0x40], R172 ;  /* 0x000040acaa002986 */ /* 0x0003e2000c101524 */
[----:B------:R-:W-:Y:S05]  /*3470*/  @!P3 BRA `(.L_x_65) ;  /* 0x000000000004b947 */ /* 0x000fea0003800000 */
[----:B------:R0:W5:Y:S02]  /*3480*/  LDG.E.LTC128B.U16 R4, desc[UR36][R6.64+0x42] ;  /* 0x0000422406047981 */ /* 0x000164000c1e1520 */
.L_x_65:
[----:B------:R-:W-:Y:S05]  /*3490*/  BSYNC B1 ;  /* 0x0000000000017941 */ /* 0x000fea0003800000 */
.L_x_64:
        /* <DEDUP_REMOVED lines=12> */
.L_x_67:
[----:B------:R-:W-:Y:S05]  /*3560*/  BSYNC B1 ;  /* 0x0000000000017941 */ /* 0x000fea0003800000 */
.L_x_66:
        /* <DEDUP_REMOVED lines=12> */
.L_x_69:
[----:B------:R-:W-:Y:S05]  /*3630*/  BSYNC B1 ;  /* 0x0000000000017941 */ /* 0x000fea0003800000 */
.L_x_68:
        /* <DEDUP_REMOVED lines=12> */
.L_x_71:
[----:B------:R-:W-:Y:S05]  /*3700*/  BSYNC B1 ;  /* 0x0000000000017941 */ /* 0x000fea0003800000 */
.L_x_70:
        /* <DEDUP_REMOVED lines=12> */
.L_x_73:
[----:B------:R-:W-:Y:S05]  /*37d0*/  BSYNC B1 ;  /* 0x0000000000017941 */ /* 0x000fea0003800000 */
.L_x_72:
        /* <DEDUP_REMOVED lines=12> */
.L_x_75:
[----:B------:R-:W-:Y:S05]  /*38a0*/  BSYNC B1 ;  /* 0x0000000000017941 */ /* 0x000fea0003800000 */
.L_x_74:
        /* <DEDUP_REMOVED lines=12> */
.L_x_77:
[----:B------:R-:W-:Y:S05]  /*3970*/  BSYNC B1 ;  /* 0x0000000000017941 */ /* 0x000fea0003800000 */
.L_x_76:
        /* <DEDUP_REMOVED lines=12> */
.L_x_79:
[----:B------:R-:W-:Y:S05]  /*3a40*/  BSYNC B1 ;  /* 0x0000000000017941 */ /* 0x000fea0003800000 */
.L_x_78:
        /* <DEDUP_REMOVED lines=12> */
.L_x_81:
[----:B------:R-:W-:Y:S05]  /*3b10*/  BSYNC B1 ;  /* 0x0000000000017941 */ /* 0x000fea0003800000 */
.L_x_80:
        /* <DEDUP_REMOVED lines=12> */
.L_x_83:
[----:B------:R-:W-:Y:S05]  /*3be0*/  BSYNC B1 ;  /* 0x0000000000017941 */ /* 0x000fea0003800000 */
.L_x_82:
        /* <DEDUP_REMOVED lines=12> */
.L_x_85:
[----:B------:R-:W-:Y:S05]  /*3cb0*/  BSYNC B1 ;  /* 0x0000000000017941 */ /* 0x000fea0003800000 */
.L_x_84:
        /* <DEDUP_REMOVED lines=12> */
.L_x_87:
[----:B------:R-:W-:Y:S05]  /*3d80*/  BSYNC B1 ;  /* 0x0000000000017941 */ /* 0x000fea0003800000 */
.L_x_86:
        /* <DEDUP_REMOVED lines=12> */
.L_x_89:
[----:B------:R-:W-:Y:S05]  /*3e50*/  BSYNC B1 ;  /* 0x0000000000017941 */ /* 0x000fea0003800000 */
.L_x_88:
        /* <DEDUP_REMOVED lines=12> */
.L_x_91:
[----:B------:R-:W-:Y:S05]  /*3f20*/  BSYNC B1 ;  /* 0x0000000000017941 */ /* 0x000fea0003800000 */
.L_x_90:
        /* <DEDUP_REMOVED lines=12> */
.L_x_93:
[----:B------:R-:W-:Y:S05]  /*3ff0*/  BSYNC B1 ;  /* 0x0000000000017941 */ /* 0x000fea0003800000 */
.L_x_92:
        /* <DEDUP_REMOVED lines=12> */
.L_x_95:
[----:B------:R-:W-:Y:S05]  /*40c0*/  BSYNC B1 ;  /* 0x0000000000017941 */ /* 0x000fea0003800000 */
.L_x_94:
        /* <DEDUP_REMOVED lines=12> */
.L_x_97:
[----:B------:R-:W-:Y:S05]  /*4190*/  BSYNC B1 ;  /* 0x0000000000017941 */ /* 0x000fea0003800000 */
.L_x_96:
        /* <DEDUP_REMOVED lines=12> */
.L_x_99:
[----:B------:R-:W-:Y:S05]  /*4260*/  BSYNC B1 ;  /* 0x0000000000017941 */ /* 0x000fea0003800000 */
.L_x_98:
        /* <DEDUP_REMOVED lines=12> */
.L_x_101:
[----:B------:R-:W-:Y:S05]  /*4330*/  BSYNC B1 ;  /* 0x0000000000017941 */ /* 0x000fea0003800000 */
.L_x_100:
        /* <DEDUP_REMOVED lines=12> */
.L_x_103:
[----:B------:R-:W-:Y:S05]  /*4400*/  BSYNC B1 ;  /* 0x0000000000017941 */ /* 0x000fea0003800000 */
.L_x_102:
        /* <DEDUP_REMOVED lines=12> */
.L_x_105:
[----:B------:R-:W-:Y:S05]  /*44d0*/  BSYNC B1 ;  /* 0x0000000000017941 */ /* 0x000fea0003800000 */
.L_x_104:
        /* <DEDUP_REMOVED lines=12> */
.L_x_107:
[----:B------:R-:W-:Y:S05]  /*45a0*/  BSYNC B1 ;  /* 0x0000000000017941 */ /* 0x000fea0003800000 */
.L_x_106:
        /* <DEDUP_REMOVED lines=12> */
.L_x_109:
[----:B------:R-:W-:Y:S05]  /*4670*/  BSYNC B1 ;  /* 0x0000000000017941 */ /* 0x000fea0003800000 */
.L_x_108:
        /* <DEDUP_REMOVED lines=12> */
.L_x_111:
[----:B------:R-:W-:Y:S05]  /*4740*/  BSYNC B1 ;  /* 0x0000000000017941 */ /* 0x000fea0003800000 */
.L_x_110:
        /* <DEDUP_REMOVED lines=12> */
.L_x_113:
[----:B------:R-:W-:Y:S05]  /*4810*/  BSYNC B1 ;  /* 0x0000000000017941 */ /* 0x000fea0003800000 */
.L_x_112:
        /* <DEDUP_REMOVED lines=12> */
.L_x_115:
[----:B------:R-:W-:Y:S05]  /*48e0*/  BSYNC B1 ;  /* 0x0000000000017941 */ /* 0x000fea0003800000 */
.L_x_114:
        /* <DEDUP_REMOVED lines=12> */
.L_x_117:
[----:B------:R-:W-:Y:S05]  /*49b0*/  BSYNC B1 ;  /* 0x0000000000017941 */ /* 0x000fea0003800000 */
.L_x_116:
        /* <DEDUP_REMOVED lines=12> */
.L_x_119:
[----:B------:R-:W-:Y:S05]  /*4a80*/  BSYNC B1 ;  /* 0x0000000000017941 */ /* 0x000fea0003800000 */
.L_x_118:
        /* <DEDUP_REMOVED lines=12> */
.L_x_121:
[----:B------:R-:W-:Y:S05]  /*4b50*/  BSYNC B1 ;  /* 0x0000000000017941 */ /* 0x000fea0003800000 */
.L_x_120:
[----:B0--345:R-:W-:Y:S01]  /*4b60*/  HADD2.F32 R6, -RZ, R4.H0_H0 ;  /* 0x20000004ff067230 */ /* 0x039fe20000004100 */
[----:B------:R-:W-:Y:S01]  /*4b70*/  ISETP.GT.AND P2, PT, R0, 0x58, P1 ;  /* 0x000000580000780c */ /* 0x000fe20000f44270 */
[----:B------:R-:W-:Y:S01]  /*4b80*/  @P0 IMAD.MOV.U32 R7, RZ, RZ, R217 ;  /* 0x000000ffff070224 */ /* 0x000fe200078e00d9 */
[----:B------:R-:W-:Y:S02]  /*4b90*/  BSSY B1, `(.L_x_122) ;  /* 0x0000009000017945 */ /* 0x000fe40003800000 */
[----:B------:R-:W-:-:S04]  /*4ba0*/  FMUL R6, R6, R23 ;  /* 0x0000001706067220 */ /* 0x000fc80000400000 */
[----:B------:R-:W-:-:S05]  /*4bb0*/  FFMA R6, R213, R22, R6 ;  /* 0x00000016d5067223 */ /* 0x000fca0000000006 */
[----:B------:R-:W-:-:S04]  /*4bc0*/  F2FP.F16.F32.PACK_AB R6, RZ, R6 ;  /* 0x00000006ff06723e */ /* 0x000fc800000000ff */
[----:B-1----:R-:W-:Y:S01]  /*4bd0*/  PRMT R170, R6, 0x7610, R170 ;  /* 0x0000761006aa7816 */ /* 0x002fe200000000aa */
[----:B------:R-:W-:-:S05]  /*4be0*/  @P0 IMAD.MOV.U32 R6, RZ, RZ, R216 ;  /* 0x000000ffff060224 */ /* 0x000fca00078e00d8 */
[----:B------:R0:W-:Y:S01]  /*4bf0*/  @P0 STG.E.U16 desc[UR36][R6.64+0xb2], R170 ;  /* 0x0000b2aa06000986 */ /* 0x0001e2000c101524 */
[----:B------:R-:W-:Y:S05]  /*4c00*/  @!P2 BRA `(.L_x_123) ;  /* 0x000000000004a947 */ /* 0x000fea0003800000 */
[----:B------:R1:W5:Y:S02]  /*4c10*/  LDG.E.LTC128B.U16 R4, desc[UR36][R168.64+0xb0] ;  /* 0x0000b024a8047981 */ /* 0x000364000c1e1520 */
.L_x_123:
[----:B------:R-:W-:Y:S05]  /*4c20*/  BSYNC B1 ;  /* 0x0000000000017941 */ /* 0x000fea0003800000 */
.L_x_122:
[----:B0----5:R-:W-:Y:S01]  /*4c30*/  HADD2.F32 R6, -RZ, R4.H0_H0 ;  /* 0x20000004ff067230 */ /* 0x021fe20000004100 */
[----:B------:R-:W-:Y:S01]  /*4c40*/  ISETP.GT.AND P1, PT, R0, 0x59, P1 ;  /* 0x000000590000780c */ /* 0x000fe20000f24270 */
[----:B------:R-:W-:Y:S01]  /*4c50*/  BSSY B1, `(.L_x_124) ;  /* 0x000000c000017945 */ /* 0x000fe20003800000 */
[----:B------:R-:W-:Y:S02]  /*4c60*/  IADD3 R175, P0, R5, 0x80, RZ ;  /* 0x0000008005af7810 */ /* 0x000fe40007f1e0ff */
[----:B------:R-:W-:Y:S01]  /*4c70*/  FMUL R7, R6, R23 ;  /* 0x0000001706077220 */ /* 0x000fe20000400000 */
[----:B------:R-:W-:Y:S02]  /*4c80*/  @P2 IMAD.MOV.U32 R6, RZ, RZ, R224 ;  /* 0x000000ffff062224 */ /* 0x000fe400078e00e0 */
[----:B------:R-:W-:Y:S02]  /*4c90*/  IMAD.X R171, RZ, RZ, UR9, P0 ;  /* 0x00000009ffab7e24 */ /* 0x000fe400080e06ff */
[----:B------:R-:W-:-:S05]  /*4ca0*/  FFMA R7, R214, R22, R7 ;  /* 0x00000016d6077223 */ /* 0x000fca0000000007 */
[----:B------:R-:W-:-:S04]  /*4cb0*/  F2FP.F16.F32.PACK_AB R7, RZ, R7 ;  /* 0x00000007ff07723e */ /* 0x000fc800000000ff */
[----:B------:R-:W-:Y:S01]  /*4cc0*/  PRMT R170, R7, 0x7610, R170 ;  /* 0x0000761007aa7816 */ /* 0x000fe200000000aa */
[----:B------:R-:W-:-:S05]  /*4cd0*/  @P2 IMAD.MOV.U32 R7, RZ, RZ, R225 ;  /* 0x000000ffff072224 */ /* 0x000fca00078e00e1 */
[----:B------:R0:W-:Y:S01]  /*4ce0*/  @P2 STG.E.U16 desc[UR36][R6.64+0xb0], R170 ;  /* 0x0000b0aa06002986 */ /* 0x0001e2000c101524 */
[----:B------:R-:W-:Y:S05]  /*4cf0*/  @!P1 BRA `(.L_x_125) ;  /* 0x0000000000049947 */ /* 0x000fea0003800000 */
[----:B------:R3:W5:Y:S02]  /*4d00*/  LDG.E.LTC128B.U16 R4, desc[UR36][R168.64+0xb2] ;  /* 0x0000b224a8047981 */ /* 0x000764000c1e1520 */
.L_x_125:
[----:B------:R-:W-:Y:S05]  /*4d10*/  BSYNC B1 ;  /* 0x0000000000017941 */ /* 0x000fea0003800000 */
.L_x_124:
[----:B0----5:R-:W-:Y:S01]  /*4d20*/  HADD2.F32 R6, -RZ, R4.H0_H0 ;  /* 0x20000004ff067230 */ /* 0x021fe20000004100 */
[----:B------:R-:W-:Y:S01]  /*4d30*/  ISETP.GT.AND P0, PT, R3, 0x80, PT ;  /* 0x000000800300780c */ /* 0x000fe20003f04270 */
[-C--:B------:R-:W-:Y:S01]  /*4d40*/  IMAD R170, R171, R8.reuse, RZ ;  /* 0x00000008abaa7224 */ /* 0x080fe200078e02ff */
[----:B------:R-:W-:Y:S02]  /*4d50*/  PRMT R176, R4, 0x7610, R176 ;  /* 0x0000761004b07816 */ /* 0x000fe400000000b0 */
[----:B-123--:R-:W-:Y:S01]  /*4d60*/  FMUL R168, R6, R23 ;  /* 0x0000001706a87220 */ /* 0x00efe20000400000 */
[C---:B------:R-:W-:Y:S01]  /*4d70*/  IMAD R177, R175.reuse, R9, R170 ;  /* 0x00000009afb17224 */ /* 0x040fe200078e02aa */
[----:B------:R-:W-:Y:S01]  /*4d80*/  ISETP.GT.AND P4, PT, R0, RZ, P0 ;  /* 0x000000ff0000720c */ /* 0x000fe20000784270 */
[----:B------:R-:W-:-:S04]  /*4d90*/  IMAD.WIDE.U32 R6, R175, R8, R14 ;  /* 0x00000008af067225 */ /* 0x000fc800078e000e */
[----:B------:R-:W-:Y:S01]  /*4da0*/  FFMA R215, R215, R22, R168 ;  /* 0x00000016d7d77223 */ /* 0x000fe200000000a8 */
[----:B------:R-:W-:Y:S02]  /*4db0*/  IADD3 R7, R7, R177, RZ ;  /* 0x000000b107077210 */ /* 0x000fe40007ffe0ff */
[C---:B------:R-:W-:Y:S02]  /*4dc0*/  LEA R168, P2, R6.reuse, R10, 0x1 ;  /* 0x0000000a06a87211 */ /* 0x040fe400078408ff */
[----:B------:R-:W-:Y:S02]  /*4dd0*/  F2FP.F16.F32.PACK_AB R215, RZ, R215 ;  /* 0x000000d7ffd7723e */ /* 0x000fe400000000ff */
[----:B------:R-:W-:-:S03]  /*4de0*/  LEA.HI.X R169, R6, R11, R7, 0x1, P2 ;  /* 0x0000000b06a97211 */ /* 0x000fc600010f0c07 */
[----:B------:R0:W-:Y:S04]  /*4df0*/  @P1 STG.E.U16 desc[UR36][R224.64+0xb2], R215 ;  /* 0x0000b2d7e0001986 */ /* 0x0001e8000c101524 */
[----:B------:R-:W2:Y:S01]  /*4e00*/  @P4 LDG.E.LTC128B.U16 R176, desc[UR36][R168.64] ;  /* 0x00000024a8b04981 */ /* 0x000ea2000c1e1520 */
[----:B------:R-:W-:Y:S01]  /*4e10*/  IMAD.WIDE.U32 R6, R175, R8, R220 ;  /* 0x00000008af067225 */ /* 0x000fe200078e00dc */
[----:B------:R-:W-:Y:S01]  /*4e20*/  USHF.L.U64.HI UR4, UR6, 0x8, UR7 ;  /* 0x0000000806047899 */ /* 0x000fe20008010207 */
[----:B------:R-:W-:Y:S01]  /*4e30*/  ISETP.GT.AND P2, PT, R0, 0x1, P0 ;  /* 0x000000010000780c */ /* 0x000fe20000744270 */
[----:B------:R-:W-:Y:S01]  /*4e40*/  BSSY B1, `(.L_x_126) ;  /* 0x0000010000017945 */ /* 0x000fe20003800000 */
[----:B------:R-:W-:Y:S02]  /*4e50*/  IMAD.IADD R7, R177, 0x1, R7 ;  /* 0x00000001b1077824 */ /* 0x000fe400078e0207 */
[----:B------:R-:W-:-:S02]  /*4e60*/  IMAD.U32 R171, RZ, RZ, UR6 ;  /* 0x00000006ffab7e24 */ /* 0x000fc4000f8e00ff */
[----:B------:R-:W-:-:S03]  /*4e70*/  IMAD.WIDE.U32 R172, R20, UR43, R6 ;  /* 0x0000002b14ac7c25 */ /* 0x000fc6000f8e0006 */
[----:B------:R-:W-:Y:S02]  /*4e80*/  LEA R170, P1, R171, R216, 0x8 ;  /* 0x000000d8abaa7211 */ /* 0x000fe400078240ff */
[----:B------:R-:W-:Y:S02]  /*4e90*/  LEA R6, P3, R172, R10, 0x1 ;  /* 0x0000000aac067211 */ /* 0x000fe400078608ff */
[----:B------:R-:W-:Y:S01]  /*4ea0*/  IADD3.X R171, R217, UR4, RZ, P1, !PT ;  /* 0x00000004d9ab7c10 */ /* 0x000fe20008ffe4ff */
[----:B--2---:R-:W-:-:S05]  /*4eb0*/  HADD2.F32 R4, -RZ, R176.H0_H0 ;  /* 0x200000b0ff047230 */ /* 0x004fca0000004100 */
[----:B------:R-:W-:Y:S01]  /*4ec0*/  FMUL R7, R4, R23 ;  /* 0x0000001704077220 */ /* 0x000fe20000400000 */
[----:B------:R-:W-:-:S03]  /*4ed0*/  IMAD.IADD R4, R223, 0x1, R173 ;  /* 0x00000001df047824 */ /* 0x000fc600078e02ad */
[----:B------:R-:W-:-:S05]  /*4ee0*/  FFMA R7, R120, R22, R7 ;  /* 0x0000001678077223 */ /* 0x000fca0000000007 */
[----:B------:R-:W-:Y:S02]  /*4ef0*/  F2FP.F16.F32.PACK_AB R120, RZ, R7 ;  /* 0x00000007ff78723e */ /* 0x000fe400000000ff */
[----:B------:R-:W-:-:S03]  /*4f00*/  LEA.HI.X R7, R172, R11, R4, 0x1, P3 ;  /* 0x0000000bac077211 */ /* 0x000fc600018f0c04 */
[----:B------:R0:W-:Y:S01]  /*4f10*/  @P4 STG.E.U16 desc[UR36][R170.64], R120 ;  /* 0x00000078aa004986 */ /* 0x0001e2000c101524 */
[----:B------:R-:W-:Y:S05]  /*4f20*/  @!P2 BRA `(.L_x_127) ;  /* 0x000000000004a947 */ /* 0x000fea0003800000 */
[----:B------:R1:W5:Y:S02]  /*4f30*/  LDG.E.LTC128B.U16 R176, desc[UR36][R6.64+0x2] ;  /* 0x0000022406b07981 */ /* 0x000364000c1e1520 */
.L_x_127:
[----:B------:R-:W-:Y:S05]  /*4f40*/  BSYNC B1 ;  /* 0x0000000000017941 */ /* 0x000fea0003800000 */
.L_x_126:
[----:B-----5:R-:W-:Y:S01]  /*4f50*/  HADD2.F32 R4, -RZ, R176.H0_H0 ;  /* 0x200000b0ff047230 */ /* 0x020fe20000004100 */
[----:B------:R-:W-:Y:S01]  /*4f60*/  ISETP.GT.AND P1, PT, R3, 0x88, PT ;  /* 0x000000880300780c */ /* 0x000fe20003f24270 */
[----:B------:R-:W-:Y:S01]  /*4f70*/  IMAD.WIDE.U32 R174, R175, R8, R218 ;  /* 0x00000008afae7225 */ /* 0x000fe200078e00da */
[----:B------:R-:W-:Y:S03]  /*4f80*/  BSSY B1, `(.L_x_128) ;  /* 0x0000012000017945 */ /* 0x000fe60003800000 */
[----:B------:R-:W-:Y:S01]  /*4f90*/  FMUL R4, R4, R23 ;  /* 0x0000001704047220 */ /* 0x000fe20000400000 */
[----:B------:R-:W-:Y:S01]  /*4fa0*/  IMAD.IADD R177, R177, 0x1, R175 ;  /* 0x00000001b1b17824 */ /* 0x000fe200078e02af */
[----:B0-----:R-:W-:Y:S02]  /*4fb0*/  IADD3 R120, P4, R12, R174, RZ ;  /* 0x000000ae0c787210 */ /* 0x001fe40007f9e0ff */
[----:B------:R-:W-:Y:S01]  /*4fc0*/  FFMA R4, R121, R22, R4 ;  /* 0x0000001679047223 */ /* 0x000fe20000000004 */
[----:B------:R-:W-:-:S02]  /*4fd0*/  ISETP.GT.AND P3, PT, R0, RZ, P1 ;  /* 0x000000ff0000720c */ /* 0x000fc40000f64270 */
[----:B------:R-:W-:Y:S02]  /*4fe0*/  IADD3 R174, P5, R220, R174, RZ ;  /* 0x000000aedcae7210 */ /* 0x000fe40007fbe0ff */
[----:B------:R-:W-:Y:S01]  /*4ff0*/  F2FP.F16.F32.PACK_AB R121, RZ, R4 ;  /* 0x00000004ff79723e */ /* 0x000fe200000000ff */
[----:B------:R-:W-:Y:S01]  /*5000*/  IMAD.X R4, R177, 0x1, R15, P4 ;  /* 0x00000001b1047824 */ /* 0x000fe200020e060f */
[C---:B------:R-:W-:Y:S01]  /*5010*/  LEA R168, P4, R120.reuse, R10, 0x1 ;  /* 0x0000000a78a87211 */ /* 0x040fe200078808ff */
[----:B------:R-:W-:Y:S01]  /*5020*/  IMAD.X R175, R221, 0x1, R177, P5 ;  /* 0x00000001ddaf7824 */ /* 0x000fe200028e06b1 */
[----:B------:R-:W-:Y:S02]  /*5030*/  PRMT R172, R121, 0x7610, R172 ;  /* 0x0000761079ac7816 */ /* 0x000fe400000000ac */
[----:B------:R-:W-:Y:S01]  /*5040*/  LEA.HI.X R169, R120, R11, R4, 0x1, P4 ;  /* 0x0000000b78a97211 */ /* 0x000fe200020f0c04 */
[----:B------:R-:W-:Y:S01]  /*5050*/  IMAD.MOV.U32 R120, RZ, RZ, R170 ;  /* 0x000000ffff787224 */ /* 0x000fe200078e00aa */
[----:B------:R-:W-:-:S05]  /*5060*/  MOV R121, R171 ;  /* 0x000000ab00797202 */ /* 0x000fca0000000f00 */
[----:B------:R0:W-:Y:S01]  /*5070*/  @P2 STG.E.U16 desc[UR36][R120.64+0x2], R172 ;  /* 0x000002ac78002986 */ /* 0x0001e2000c101524 */
[----:B------:R-:W-:Y:S05]  /*5080*/  @!P3 BRA `(.L_x_129) ;  /* 0x000000000004b947 */ /* 0x000fea0003800000 */
[----:B------:R2:W5:Y:S02]  /*5090*/  LDG.E.LTC128B.U16 R176, desc[UR36][R168.64] ;  /* 0x00000024a8b07981 */ /* 0x000564000c1e1520 */
.L_x_129:
[----:B------:R-:W-:Y:S05]  /*50a0*/  BSYNC B1 ;  /* 0x0000000000017941 */ /* 0x000fea0003800000 */
.L_x_128:
[----:B-----5:R-:W-:Y:S01]  /*50b0*/  HADD2.F32 R4, -RZ, R176.H0_H0 ;  /* 0x200000b0ff047230 */ /* 0x020fe20000004100 */
[----:B0-----:R-:W-:Y:S01]  /*50c0*/  IADD3 R172, P2, R170, R21, RZ ;  /* 0x00000015aaac7210 */ /* 0x001fe20007f5e0ff */
[----:B------:R-:W-:Y:S01]  /*50d0*/  IMAD.WIDE.U32 R174, R20, UR43, R174 ;  /* 0x0000002b14ae7c25 */ /* 0x000fe2000f8e00ae */
[----:B------:R-:W-:Y:S03]  /*50e0*/  BSSY B1, `(.L_x_130) ;  /* 0x000000c000017945 */ /* 0x000fe60003800000 */
[----:B--2---:R-:W-:Y:S01]  /*50f0*/  FMUL R169, R4, R23 ;  /* 0x0000001704a97220 */ /* 0x004fe20000400000 */
[----:B------:R-:W-:Y:S01]  /*5100*/  IMAD.X R173, R171, 0x1, R227, P2 ;  /* 0x00000001abad7824 */ /* 0x000fe200010e06e3 */
[----:B------:R-:W-:Y:S01]  /*5110*/  LEA R168, P4, R174, R10, 0x1 ;  /* 0x0000000aaea87211 */ /* 0x000fe200078808ff */
[----:B------:R-:W-:Y:S02]  /*5120*/  IMAD.IADD R4, R223, 0x1, R175 ;  /* 0x00000001df047824 */ /* 0x000fe400078e02af */
[----:B------:R-:W-:-:S05]  /*5130*/  FFMA R169, R122, R22, R169 ;  /* 0x000000167aa97223 */ /* 0x000fca00000000a9 */
[----:B------:R-:W-:Y:S02]  /*5140*/  F2FP.F16.F32.PACK_AB R122, RZ, R169 ;  /* 0x000000a9ff7a723e */ /* 0x000fe400000000ff */
[----:B------:R-:W-:Y:S02]  /*5150*/  LEA.HI.X R169, R174, R11, R4, 0x1, P4 ;  /* 0x0000000baea97211 */ /* 0x000fe400020f0c04 */
[----:B------:R-:W-:Y:S01]  /*5160*/  ISETP.GT.AND P4, PT, R0, 0x1, P1 ;  /* 0x000000010000780c */ /* 0x000fe20000f84270 */
[----:B------:R0:W-:-:S12]  /*5170*/  @P3 STG.E.U16 desc[UR36][R172.64], R122 ;  /* 0x0000007aac003986 */ /* 0x0001d8000c101524 */
[----:B0-----:R-:W-:Y:S05]  /*5180*/  @!P4 BRA `(.L_x_131) ;  /* 0x000000000004c947 */ /* 0x001fea0003800000 */
[----:B------:R0:W5:Y:S02]  /*5190*/  LDG.E.LTC128B.U16 R176, desc[UR36][R168.64+0x2] ;  /* 0x00000224a8b07981 */ /* 0x000164000c1e1520 */
.L_x_131:
[----:B------:R-:W-:Y:S05]  /*51a0*/  BSYNC B1 ;  /* 0x0000000000017941 */ /* 0x000fea0003800000 */
.L_x_130:
[----:B-----5:R-:W-:Y:S01]  /*51b0*/  HADD2.F32 R4, -RZ, R176.H0_H0 ;  /* 0x200000b0ff047230 */ /* 0x020fe20000004100 */
[----:B------:R-:W-:Y:S01]  /*51c0*/  IADD3 R122, P2, R21, R170, RZ ;  /* 0x000000aa157a7210 */ /* 0x000fe20007f5e0ff */
[----:B------:R-:W-:Y:S01]  /*51d0*/  BSSY B1, `(.L_x_132) ;  /* 0x0000009000017945 */ /* 0x000fe20003800000 */
[----:B------:R-:W-:Y:S02]  /*51e0*/  ISETP.GT.AND P3, PT, R0, 0x8, P0 ;  /* 0x000000080000780c */ /* 0x000fe40000764270 */
[----:B------:R-:W-:-:S04]  /*51f0*/  FMUL R4, R4, R23 ;  /* 0x0000001704047220 */ /* 0x000fc80000400000 */
[----:B------:R-:W-:Y:S01]  /*5200*/  FFMA R4, R123, R22, R4 ;  /* 0x000000167b047223 */ /* 0x000fe20000000004 */
[----:B------:R-:W-:-:S04]  /*5210*/  IMAD.X R123, R227, 0x1, R171, P2 ;  /* 0x00000001e37b7824 */ /* 0x000fc800010e06ab */
[----:B------:R-:W-:-:S05]  /*5220*/  F2FP.F16.F32.PACK_AB R4, RZ, R4 ;  /* 0x00000004ff04723e */ /* 0x000fca00000000ff */
[----:B------:R2:W-:Y:S01]  /*5230*/  @P4 STG.E.U16 desc[UR36][R122.64+0x2], R4 ;  /* 0x000002047a004986 */ /* 0x0005e2000c101524 */
[----:B------:R-:W-:Y:S05]  /*5240*/  @!P3 BRA `(.L_x_133) ;  /* 0x000000000004b947 */ /* 0x000fea0003800000 */
[----:B------:R3:W5:Y:S02]  /*5250*/  LDG.E.LTC128B.U16 R176, desc[UR36][R6.64+0x10] ;  /* 0x0000102406b07981 */ /* 0x000764000c1e1520 */
.L_x_133:
[----:B------:R-:W-:Y:S05]  /*5260*/  BSYNC B1 ;  /* 0x0000000000017941 */ /* 0x000fea0003800000 */
.L_x_132:
[----:B--2--5:R-:W-:Y:S01]  /*5270*/  HADD2.F32 R4, -RZ, R176.H0_H0 ;  /* 0x200000b0ff047230 */ /* 0x024fe20000004100 */
[----:B------:R-:W-:Y:S01]  /*5280*/  ISETP.GT.AND P2, PT, R0, 0x9, P0 ;  /* 0x000000090000780c */ /* 0x000fe20000744270 */
[----:B------:R-:W-:Y:S03]  /*5290*/  BSSY B1, `(.L_x_134) ;  /* 0x0000007000017945 */ /* 0x000fe60003800000 */
[----:B------:R-:W-:-:S04]  /*52a0*/  FMUL R175, R4, R23 ;  /* 0x0000001704af7220 */ /* 0x000fc80000400000 */
[----:B------:R-:W-:-:S05]  /*52b0*/  FFMA R175, R124, R22, R175 ;  /* 0x000000167caf7223 */ /* 0x000fca00000000af */
[----:B------:R-:W-:-:S05]  /*52c0*/  F2FP.F16.F32.PACK_AB R175, RZ, R175 ;  /* 0x000000afffaf723e */ /* 0x000fca00000000ff */
[----:B------:R2:W-:Y:S01]  /*52d0*/  @P3 STG.E.U16 desc[UR36][R170.64+0x10], R175 ;  /* 0x000010afaa003986 */ /* 0x0005e2000c101524 */
[----:B------:R-:W-:Y:S05]  /*52e0*/  @!P2 BRA `(.L_x_135) ;  /* 0x000000000004a947 */ /* 0x000fea0003800000 */
[----:B------:R4:W5:Y:S02]  /*52f0*/  LDG.E.LTC128B.U16 R176, desc[UR36][R6.64+0x12] ;  /* 0x0000122406b07981 */ /* 0x000964000c1e1520 */
.L_x_135:
[----:B------:R-:W-:Y:S05]  /*5300*/  BSYNC B1 ;  /* 0x0000000000017941 */ /* 0x000fea0003800000 */
.L_x_134:
[----:B-----5:R-:W-:Y:S01]  /*5310*/  HADD2.F32 R4, -RZ, R176.H0_H0 ;  /* 0x200000b0ff047230 */ /* 0x020fe20000004100 */
        /* <DEDUP_REMOVED lines=8> */
.L_x_137:
[----:B------:R-:W-:Y:S05]  /*53a0*/  BSYNC B1 ;  /* 0x0000000000017941 */ /* 0x000fea0003800000 */
.L_x_136:
[----:B0----5:R-:W-:Y:S01]  /*53b0*/  HADD2.F32 R4, -RZ, R176.H0_H0 ;  /* 0x200000b0ff047230 */ /* 0x021fe20000004100 */
        /* <DEDUP_REMOVED lines=11> */
.L_x_139:
[----:B------:R-:W-:Y:S05]  /*5470*/  BSYNC B1 ;  /* 0x0000000000017941 */ /* 0x000fea0003800000 */
.L_x_138:
[----:B0----5:R-:W-:Y:S01]  /*5480*/  HADD2.F32 R4, -RZ, R176.H0_H0 ;  /* 0x200000b0ff047230 */ /* 0x021fe20000004100 */
        /* <DEDUP_REMOVED lines=8> */
.L_x_141:
[----:B------:R-:W-:Y:S05]  /*5510*/  BSYNC B1 ;  /* 0x0000000000017941 */ /* 0x000fea0003800000 */
.L_x_140:
[----:B0----5:R-:W-:Y:S01]  /*5520*/  HADD2.F32 R4, -RZ, R176.H0_H0 ;  /* 0x200000b0ff047230 */ /* 0x021fe20000004100 */
        /* <DEDUP_REMOVED lines=11> */
.L_x_143:
[----:B------:R-:W-:Y:S05]  /*55e0*/  BSYNC B1 ;  /* 0x0000000000017941 */ /* 0x000fea0003800000 */
.L_x_142:
        /* <DEDUP_REMOVED lines=9> */
.L_x_145:
[----:B------:R-:W-:Y:S05]  /*5680*/  BSYNC B1 ;  /* 0x0000000000017941 */ /* 0x000fea0003800000 */
.L_x_144:
        /* <DEDUP_REMOVED lines=12> */
.L_x_147:
[----:B------:R-:W-:Y:S05]  /*5750*/  BSYNC B1 ;  /* 0x0000000000017941 */ /* 0x000fea0003800000 */
.L_x_146:
        /* <DEDUP_REMOVED lines=9> */
.L_x_149:
[----:B------:R-:W-:Y:S05]  /*57f0*/  BSYNC B1 ;  /* 0x0000000000017941 */ /* 0x000fea0003800000 */
.L_x_148:
        /* <DEDUP_REMOVED lines=12> */
.L_x_151:
[----:B------:R-:W-:Y:S05]  /*58c0*/  BSYNC B1 ;  /* 0x0000000000017941 */ /* 0x000fea0003800000 */
.L_x_150:
        /* <DEDUP_REMOVED lines=9> */
.L_x_153:
[----:B------:R-:W-:Y:S05]  /*5960*/  BSYNC B1 ;  /* 0x0000000000017941 */ /* 0x000fea0003800000 */
.L_x_152:
[----:B0----5:R-:W-:Y:S01]  /*5970*/  HADD2.F32 R4, -RZ, R176.H0_H0 ;  /* 0x200000b0ff047230 */ /* 0x021fe20000004100 */
        /* <DEDUP_REMOVED lines=11> */
.L_x_155:
[----:B------:R-:W-:Y:S05]  /*5a30*/  BSYNC B1 ;  /* 0x0000000000017941 */ /* 0x000fea0003800000 */
.L_x_154:
        /* <DEDUP_REMOVED lines=9> */
.L_x_157:
[----:B------:R-:W-:Y:S05]  /*5ad0*/  BSYNC B1 ;  /* 0x0000000000017941 */ /* 0x000fea0003800000 */
.L_x_156:
        /* <DEDUP_REMOVED lines=12> */
.L_x_159:
[----:B------:R-:W-:Y:S05]  /*5ba0*/  BSYNC B1 ;  /* 0x0000000000017941 */ /* 0x000fea0003800000 */
.L_x_158:
        /* <DEDUP_REMOVED lines=9> */
.L_x_161:
[----:B------:R-:W-:Y:S05]  /*5c40*/  BSYNC B1 ;  /* 0x0000000000017941 */ /* 0x000fea0003800000 */
.L_x_160:
        /* <DEDUP_REMOVED lines=12> */
.L_x_163:
[----:B------:R-:W-:Y:S05]  /*5d10*/  BSYNC B1 ;  /* 0x0000000000017941 */ /* 0x000fea0003800000 */
.L_x_162:
        /* <DEDUP_REMOVED lines=9> */
.L_x_165:
[----:B------:R-:W-:Y:S05]  /*5db0*/  BSYNC B1 ;  /* 0x0000000000017941 */ /* 0x000fea0003800000 */
.L_x_164:
        /* <DEDUP_REMOVED lines=12> */
.L_x_167:
[----:B------:R-:W-:Y:S05]  /*5e80*/  BSYNC B1 ;  /* 0x0000000000017941 */ /* 0x000fea0003800000 */
.L_x_166:
        /* <DEDUP_REMOVED lines=9> */
.L_x_169:
[----:B------:R-:W-:Y:S05]  /*5f20*/  BSYNC B1 ;  /* 0x0000000000017941 */ /* 0x000fea0003800000 */
.L_x_168:
        /* <DEDUP_REMOVED lines=12> */
.L_x_171:
[----:B------:R-:W-:Y:S05]  /*5ff0*/  BSYNC B1 ;  /* 0x0000000000017941 */ /* 0x000fea0003800000 */
.L_x_170:
        /* <DEDUP_REMOVED lines=9> */
.L_x_173:
[----:B------:R-:W-:Y:S05]  /*6090*/  BSYNC B1 ;  /* 0x0000000000017941 */ /* 0x000fea0003800000 */
.L_x_172:
        /* <DEDUP_REMOVED lines=12> */
.L_x_175:
[----:B------:R-:W-:Y:S05]  /*6160*/  BSYNC B1 ;  /* 0x0000000000017941 */ /* 0x000fea0003800000 */
.L_x_174:
        /* <DEDUP_REMOVED lines=9> */
.L_x_177:
[----:B------:R-:W-:Y:S05]  /*6200*/  BSYNC B1 ;  /* 0x0000000000017941 */ /* 0x000fea0003800000 */
.L_x_176:
        /* <DEDUP_REMOVED lines=12> */
.L_x_179:
[----:B------:R-:W-:Y:S05]  /*62d0*/  BSYNC B1 ;  /* 0x0000000000017941 */ /* 0x000fea0003800000 */
.L_x_178:
        /* <DEDUP_REMOVED lines=9> */
.L_x_181:
[----:B------:R-:W-:Y:S05]  /*6370*/  BSYNC B1 ;  /* 0x0000000000017941 */ /* 0x000fea0003800000 */
.L_x_180:
        /* <DEDUP_REMOVED lines=12> */
.L_x_183:
[----:B------:R-:W-:Y:S05]  /*6440*/  BSYNC B1 ;  /* 0x0000000000017941 */ /* 0x000fea0003800000 */
.L_x_182:
        /* <DEDUP_REMOVED lines=9> */
.L_x_185:
[----:B------:R-:W-:Y:S05]  /*64e0*/  BSYNC B1 ;  /* 0x0000000000017941 */ /* 0x000fea0003800000 */
.L_x_184:
        /* <DEDUP_REMOVED lines=12> */
.L_x_187:
[----:B------:R-:W-:Y:S05]  /*65b0*/  BSYNC B1 ;  /* 0x0000000000017941 */ /* 0x000fea0003800000 */
.L_x_186:
        /* <DEDUP_REMOVED lines=9> */
.L_x_189:
[----:B------:R-:W-:Y:S05]  /*6650*/  BSYNC B1 ;  /* 0x0000000000017941 */ /* 0x000fea0003800000 */
.L_x_188:
        /* <DEDUP_REMOVED lines=12> */
.L_x_191:
[----:B------:R-:W-:Y:S05]  /*6720*/  BSYNC B1 ;  /* 0x0000000000017941 */ /* 0x000fea0003800000 */
.L_x_190:
        /* <DEDUP_REMOVED lines=9> */
.L_x_193:
[----:B------:R-:W-:Y:S05]  /*67c0*/  BSYNC B1 ;  /* 0x0000000000017941 */ /* 0x000fea0003800000 */
.L_x_192:
        /* <DEDUP_REMOVED lines=12> */
.L_x_195:
[----:B------:R-:W-:Y:S05]  /*6890*/  BSYNC B1 ;  /* 0x0000000000017941 */ /* 0x000fea0003800000 */
.L_x_194:
        /* <DEDUP_REMOVED lines=9> */
.L_x_197:
[----:B------:R-:W-:Y:S05]  /*6930*/  BSYNC B1 ;  /* 0x0000000000017941 */ /* 0x000fea0003800000 */
.L_x_196:
        /* <DEDUP_REMOVED lines=12> */
.L_x_199:
[----:B------:R-:W-:Y:S05]  /*6a00*/  BSYNC B1 ;  /* 0x0000000000017941 */ /* 0x000fea0003800000 */
.L_x_198:
        /* <DEDUP_REMOVED lines=9> */
.L_x_201:
[----:B------:R-:W-:Y:S05]  /*6aa0*/  BSYNC B1 ;  /* 0x0000000000017941 */ /* 0x000fea0003800000 */
.L_x_200:
        /* <DEDUP_REMOVED lines=12> */
.L_x_203:
[----:B------:R-:W-:Y:S05]  /*6b70*/  BSYNC B1 ;  /* 0x0000000000017941 */ /* 0x000fea0003800000 */
.L_x_202:
        /* <DEDUP_REMOVED lines=9> */
.L_x_205:
[----:B------:R-:W-:Y:S05]  /*6c10*/  BSYNC B1 ;  /* 0x0000000000017941 */ /* 0x000fea0003800000 */
.L_x_204:
        /* <DEDUP_REMOVED lines=12> */
.L_x_207:
[----:B------:R-:W-:Y:S05]  /*6ce0*/  BSYNC B1 ;  /* 0x0000000000017941 */ /* 0x000fea0003800000 */
.L_x_206:
        /* <DEDUP_REMOVED lines=9> */
.L_x_209:
[----:B------:R-:W-:Y:S05]  /*6d80*/  BSYNC B1 ;  /* 0x0000000000017941 */ /* 0x000fea0003800000 */
.L_x_208:
        /* <DEDUP_REMOVED lines=12> */
.L_x_211:
[----:B------:R-:W-:Y:S05]  /*6e50*/  BSYNC B1 ;  /* 0x0000000000017941 */ /* 0x000fea0003800000 */
.L_x_210:
        /* <DEDUP_REMOVED lines=9> */
.L_x_213:
[----:B------:R-:W-:Y:S05]  /*6ef0*/  BSYNC B1 ;  /* 0x0000000000017941 */ /* 0x000fea0003800000 */
.L_x_212:
        /* <DEDUP_REMOVED lines=9> */
.L_x_215:
[----:B------:R-:W-:Y:S05]  /*6f90*/  BSYNC B1 ;  /* 0x0000000000017941 */ /* 0x000fea0003800000 */
.L_x_214:
        /* <DEDUP_REMOVED lines=9> */
.L_x_217:
[----:B------:R-:W-:Y:S05]  /*7030*/  BSYNC B1 ;  /* 0x0000000000017941 */ /* 0x000fea0003800000 */
.L_x_216:
[----:B0----5:R-:W-:Y:S01]  /*7040*/  HADD2.F32 R4, -RZ, R176.H0_H0 ;  /* 0x200000b0ff047230 */ /* 0x021fe20000004100 */
[----:B------:R-:W-:Y:S01]  /*7050*/  ISETP.GT.AND P1, PT, R0, 0x59, P1 ;  /* 0x000000590000780c */ /* 0x000fe20000f24270 */
[----:B------:R-:W-:Y:S01]  /*7060*/  BSSY B1, `(.L_x_218) ;  /* 0x000000a000017945 */ /* 0x000fe20003800000 */
[----:B------:R-:W-:Y:S02]  /*7070*/  IADD3 R127, P0, R5, 0x100, RZ ;  /* 0x00000100057f7810 */ /* 0x000fe40007f1e0ff */
[----:B-1-34-:R-:W-:-:S04]  /*7080*/  FMUL R7, R4, R23 ;  /* 0x0000001704077220 */ /* 0x01afc80000400000 */
[----:B------:R-:W-:-:S05]  /*7090*/  FFMA R7, R166, R22, R7 ;  /* 0x00000016a6077223 */ /* 0x000fca0000000007 */
[----:B------:R-:W-:-:S04]  /*70a0*/  F2FP.F16.F32.PACK_AB R7, RZ, R7 ;  /* 0x00000007ff07723e */ /* 0x000fc800000000ff */
[----:B------:R-:W-:Y:S01]  /*70b0*/  PRMT R4, R7, 0x7610, R4 ;  /* 0x0000761007047816 */ /* 0x000fe20000000004 */
[----:B------:R-:W-:-:S04]  /*70c0*/  IMAD.X R7, RZ, RZ, UR9, P0 ;  /* 0x00000009ff077e24 */ /* 0x000fc800080e06ff */
[----:B------:R0:W-:Y:S01]  /*70d0*/  @P2 STG.E.U16 desc[UR36][R172.64+0xb0], R4 ;  /* 0x0000b004ac002986 */ /* 0x0001e2000c101524 */
[----:B------:R-:W-:Y:S05]  /*70e0*/  @!P1 BRA `(.L_x_219) ;  /* 0x0000000000049947 */ /* 0x000fea0003800000 */
[----:B------:R1:W5:Y:S02]  /*70f0*/  LDG.E.LTC128B.U16 R176, desc[UR36][R168.64+0xb2] ;  /* 0x0000b224a8b07981 */ /* 0x000364000c1e1520 */
.L_x_219:
[----:B------:R-:W-:Y:S05]  /*7100*/  BSYNC B1 ;  /* 0x0000000000017941 */ /* 0x000fea0003800000 */
.L_x_218:
[----:B0----5:R-:W-:Y:S01]  /*7110*/  HADD2.F32 R4, -RZ, R176.H0_H0 ;  /* 0x200000b0ff047230 */ /* 0x021fe20000004100 */
[----:B------:R-:W-:Y:S01]  /*7120*/  ISETP.GT.AND P0, PT, R3, 0x100, PT ;  /* 0x000001000300780c */ /* 0x000fe20003f04270 */
[----:B------:R-:W-:-:S03]  /*7130*/  IMAD R6, R7, R8, RZ ;  /* 0x0000000807067224 */ /* 0x000fc600078e02ff */
[----:B------:R-:W-:Y:S01]  /*7140*/  FMUL R4, R4, R23 ;  /* 0x0000001704047220 */ /* 0x000fe20000400000 */
[C---:B------:R-:W-:Y:S01]  /*7150*/  IMAD R129, R127.reuse, R9, R6 ;  /* 0x000000097f817224 */ /* 0x040fe200078e0206 */
[----:B------:R-:W-:Y:S01]  /*7160*/  ISETP.GT.AND P4, PT, R0, RZ, P0 ;  /* 0x000000ff0000720c */ /* 0x000fe20000784270 */
[----:B------:R-:W-:-:S04]  /*7170*/  IMAD.WIDE.U32 R6, R127, R8, R14 ;  /* 0x000000087f067225 */ /* 0x000fc800078e000e */
[----:B------:R-:W-:Y:S01]  /*7180*/  FFMA R4, R167, R22, R4 ;  /* 0x00000016a7047223 */ /* 0x000fe20000000004 */
[----:B------:R-:W-:Y:S01]  /*7190*/  IMAD.IADD R7, R7, 0x1, R129 ;  /* 0x0000000107077824 */ /* 0x000fe200078e0281 */
[----:B------:R-:W-:-:S03]  /*71a0*/  LEA R120, P2, R6, R10, 0x1 ;  /* 0x0000000a06787211 */ /* 0x000fc600078408ff */
[----:B------:R-:W-:Y:S02]  /*71b0*/  F2FP.F16.F32.PACK_AB R4, RZ, R4 ;  /* 0x00000004ff04723e */ /* 0x000fe400000000ff */
[----:B------:R-:W-:Y:S02]  /*71c0*/  LEA.HI.X R121, R6, R11, R7, 0x1, P2 ;  /* 0x0000000b06797211 */ /* 0x000fe400010f0c07 */
[----:B------:R-:W-:-:S05]  /*71d0*/  PRMT R125, R4, 0x7610, R125 ;  /* 0x00007610047d7816 */ /* 0x000fca000000007d */
[----:B------:R0:W-:Y:S04]  /*71e0*/  @P1 STG.E.U16 desc[UR36][R122.64+0xb2], R125 ;  /* 0x0000b27d7a001986 */ /* 0x0001e8000c101524 */
[----:B------:R-:W3:Y:S01]  /*71f0*/  @P4 LDG.E.LTC128B.U16 R176, desc[UR36][R120.64] ;  /* 0x0000002478b04981 */ /* 0x000ee2000c1e1520 */
[----:B------:R-:W-:Y:S01]  /*7200*/  IMAD.WIDE.U32 R6, R127, R8, R220 ;  /* 0x000000087f067225 */ /* 0x000fe200078e00dc */
[----:B------:R-:W-:Y:S01]  /*7210*/  USHF.L.U64.HI UR4, UR6, 0x9, UR7 ;  /* 0x0000000906047899 */ /* 0x000fe20008010207 */
[----:B------:R-:W-:Y:S01]  /*7220*/  ISETP.GT.AND P2, PT, R0, 0x1, P0 ;  /* 0x000000010000780c */ /* 0x000fe20000744270 */
[----:B------:R-:W-:Y:S01]  /*7230*/  BSSY B1, `(.L_x_220) ;  /* 0x0000010000017945 */ /* 0x000fe20003800000 */
[----:B------:R-:W-:Y:S02]  /*7240*/  IMAD.IADD R7, R129, 0x1, R7 ;  /* 0x0000000181077824 */ /* 0x000fe400078e0207 */
[----:B------:R-:W-:-:S02]  /*7250*/  IMAD.U32 R131, RZ, RZ, UR6 ;  /* 0x00000006ff837e24 */ /* 0x000fc4000f8e00ff */
[----:B0-----:R-:W-:-:S03]  /*7260*/  IMAD.WIDE.U32 R124, R20, UR43, R6 ;  /* 0x0000002b147c7c25 */ /* 0x001fc6000f8e0006 */
[----:B------:R-:W-:Y:S02]  /*7270*/  LEA R122, P1, R131, R216, 0x9 ;  /* 0x000000d8837a7211 */ /* 0x000fe400078248ff */
[----:B------:R-:W-:Y:S02]  /*7280*/  LEA R6, P3, R124, R10, 0x1 ;  /* 0x0000000a7c067211 */ /* 0x000fe400078608ff */
[----:B------:R-:W-:Y:S01]  /*7290*/  IADD3.X R123, R217, UR4, RZ, P1, !PT ;  /* 0x00000004d97b7c10 */ /* 0x000fe20008ffe4ff */
[----:B---3--:R-:W-:-:S05]  /*72a0*/  HADD2.F32 R4, -RZ, R176.H0_H0 ;  /* 0x200000b0ff047230 */ /* 0x008fca0000004100 */
        /* <DEDUP_REMOVED lines=8> */
.L_x_221:
[----:B------:R-:W-:Y:S05]  /*7330*/  BSYNC B1 ;  /* 0x0000000000017941 */ /* 0x000fea0003800000 */
.L_x_220:
        /* <DEDUP_REMOVED lines=10> */
[----:B------:R-:W-:Y:S02]  /*73e0*/  F2FP.F16.F32.PACK_AB R73, RZ, R4 ;  /* 0x00000004ff49723e */ /* 0x000fe400000000ff */
[----:B------:R-:W-:Y:S01]  /*73f0*/  IADD3.X R4, R129, R15, RZ, P4, !PT ;  /* 0x0000000f81047210 */ /* 0x000fe200027fe4ff */
[----:B------:R-:W-:Y:S01]  /*7400*/  IMAD.X R127, R221, 0x1, R129, P5 ;  /* 0x00000001dd7f7824 */ /* 0x000fe200028e0681 */
[C---:B------:R-:W-:Y:S02]  /*7410*/  LEA R120, P4, R72.reuse, R10, 0x1 ;  /* 0x0000000a48787211 */ /* 0x040fe400078808ff */
[----:B------:R-:W-:Y:S01]  /*7420*/  PRMT R124, R73, 0x7610, R124 ;  /* 0x00007610497c7816 */ /* 0x000fe2000000007c */
[----:B------:R-:W-:Y:S01]  /*7430*/  IMAD.MOV.U32 R73, RZ, RZ, R123 ;  /* 0x000000ffff497224 */ /* 0x000fe200078e007b */
[----:B------:R-:W-:Y:S01]  /*7440*/  LEA.HI.X R121, R72, R11, R4, 0x1, P4 ;  /* 0x0000000b48797211 */ /* 0x000fe200020f0c04 */
[----:B------:R-:W-:-:S05]  /*7450*/  IMAD.MOV.U32 R72, RZ, RZ, R122 ;  /* 0x000000ffff487224 */ /* 0x000fca00078e007a */
[----:B------:R0:W-:Y:S01]  /*7460*/  @P2 STG.E.U16 desc[UR36][R72.64+0x2], R124 ;  /* 0x0000027c48002986 */ /* 0x0001e2000c101524 */
[----:B------:R-:W-:Y:S05]  /*7470*/  @!P3 BRA `(.L_x_223) ;  /* 0x000000000004b947 */ /* 0x000fea0003800000 */
[----:B------:R4:W5:Y:S02]  /*7480*/  LDG.E.LTC128B.U16 R176, desc[UR36][R120.64] ;  /* 0x0000002478b07981 */ /* 0x000964000c1e1520 */
.L_x_223:
[----:B------:R-:W-:Y:S05]  /*7490*/  BSYNC B1 ;  /* 0x0000000000017941 */ /* 0x000fea0003800000 */
.L_x_222:
[----:B-----5:R-:W-:Y:S01]  /*74a0*/  HADD2.F32 R4, -RZ, R176.H0_H0 ;  /* 0x200000b0ff047230 */ /* 0x020fe20000004100 */
[----:B0-----:R-:W-:Y:S01]  /*74b0*/  IADD3 R124, P2, R122, R21, RZ ;  /* 0x000000157a7c7210 */ /* 0x001fe20007f5e0ff */
[----:B------:R-:W-:Y:S01]  /*74c0*/  IMAD.WIDE.U32 R126, R20, UR43, R126 ;  /* 0x0000002b147e7c25 */ /* 0x000fe2000f8e007e */
[----:B------:R-:W-:Y:S03]  /*74d0*/  BSSY B1, `(.L_x_224) ;  /* 0x000000c000017945 */ /* 0x000fe60003800000 */
[----:B----4-:R-:W-:Y:S01]  /*74e0*/  FMUL R121, R4, R23 ;  /* 0x0000001704797220 */ /* 0x010fe20000400000 */
        /* <DEDUP_REMOVED lines=10> */
.L_x_225:
[----:B------:R-:W-:Y:S05]  /*7590*/  BSYNC B1 ;  /* 0x0000000000017941 */ /* 0x000fea0003800000 */
.L_x_224:
        /* <DEDUP_REMOVED lines=11> */
.L_x_227:
[----:B------:R-:W-:Y:S05]  /*7650*/  BSYNC B1 ;  /* 0x0000000000017941 */ /* 0x000fea0003800000 */
.L_x_226:
[----:B----45:R-:W-:Y:S01]  /*7660*/  HADD2.F32 R4, -RZ, R176.H0_H0 ;  /* 0x200000b0ff047230 */ /* 0x030fe20000004100 */
        /* <DEDUP_REMOVED lines=8> */
.L_x_229:
[----:B------:R-:W-:Y:S05]  /*76f0*/  BSYNC B1 ;  /* 0x0000000000017941 */ /* 0x000fea0003800000 */
.L_x_228:
        /* <DEDUP_REMOVED lines=9> */
.L_x_231:
[----:B------:R-:W-:Y:S05]  /*7790*/  BSYNC B1 ;  /* 0x0000000000017941 */ /* 0x000fea0003800000 */
.L_x_230:
        /* <DEDUP_REMOVED lines=12> */
.L_x_233:
[----:B------:R-:W-:Y:S05]  /*7860*/  BSYNC B1 ;  /* 0x0000000000017941 */ /* 0x000fea0003800000 */
.L_x_232:
        /* <DEDUP_REMOVED lines=9> */
.L_x_235:
[----:B------:R-:W-:Y:S05]  /*7900*/  BSYNC B1 ;  /* 0x0000000000017941 */ /* 0x000fea0003800000 */
.L_x_234:
        /* <DEDUP_REMOVED lines=12> */
.L_x_237:
[----:B------:R-:W-:Y:S05]  /*79d0*/  BSYNC B1 ;  /* 0x0000000000017941 */ /* 0x000fea0003800000 */
.L_x_236:
        /* <DEDUP_REMOVED lines=9> */
.L_x_239:
[----:B------:R-:W-:Y:S05]  /*7a70*/  BSYNC B1 ;  /* 0x0000000000017941 */ /* 0x000fea0003800000 */
.L_x_238:
        /* <DEDUP_REMOVED lines=12> */
.L_x_241:
[----:B------:R-:W-:Y:S05]  /*7b40*/  BSYNC B1 ;  /* 0x0000000000017941 */ /* 0x000fea0003800000 */
.L_x_240:
        /* <DEDUP_REMOVED lines=9> */
.L_x_243:
[----:B------:R-:W-:Y:S05]  /*7be0*/  BSYNC B1 ;  /* 0x0000000000017941 */ /* 0x000fea0003800000 */
.L_x_242:
        /* <DEDUP_REMOVED lines=12> */
.L_x_245:
[----:B------:R-:W-:Y:S05]  /*7cb0*/  BSYNC B1 ;  /* 0x0000000000017941 */ /* 0x000fea0003800000 */
.L_x_244:
        /* <DEDUP_REMOVED lines=9> */
.L_x_247:
[----:B------:R-:W-:Y:S05]  /*7d50*/  BSYNC B1 ;  /* 0x0000000000017941 */ /* 0x000fea0003800000 */
.L_x_246:
        /* <DEDUP_REMOVED lines=12> */
.L_x_249:
[----:B------:R-:W-:Y:S05]  /*7e20*/  BSYNC B1 ;  /* 0x0000000000017941 */ /* 0x000fea0003800000 */
.L_x_248:
        /* <DEDUP_REMOVED lines=9> */
.L_x_251:
[----:B------:R-:W-:Y:S05]  /*7ec0*/  BSYNC B1 ;  /* 0x0000000000017941 */ /* 0x000fea0003800000 */
.L_x_250:
        /* <DEDUP_REMOVED lines=12> */
.L_x_253:
[----:B------:R-:W-:Y:S05]  /*7f90*/  BSYNC B1 ;  /* 0x0000000000017941 */ /* 0x000fea0003800000 */
.L_x_252:
        /* <DEDUP_REMOVED lines=9> */
.L_x_255:
[----:B------:R-:W-:Y:S05]  /*8030*/  BSYNC B1 ;  /* 0x0000000000017941 */ /* 0x000fea0003800000 */
.L_x_254:
        /* <DEDUP_REMOVED lines=12> */
.L_x_257:
[----:B------:R-:W-:Y:S05]  /*8100*/  BSYNC B1 ;  /* 0x0000000000017941 */ /* 0x000fea0003800000 */
.L_x_256:
        /* <DEDUP_REMOVED lines=9> */
.L_x_259:
[----:B------:R-:W-:Y:S05]  /*81a0*/  BSYNC B1 ;  /* 0x0000000000017941 */ /* 0x000fea0003800000 */
.L_x_258:
        /* <DEDUP_REMOVED lines=12> */
.L_x_261:
[----:B------:R-:W-:Y:S05]  /*8270*/  BSYNC B1 ;  /* 0x0000000000017941 */ /* 0x000fea0003800000 */
.L_x_260:
        /* <DEDUP_REMOVED lines=9> */
.L_x_263:
[----:B------:R-:W-:Y:S05]  /*8310*/  BSYNC B1 ;  /* 0x0000000000017941 */ /* 0x000fea0003800000 */
.L_x_262:
        /* <DEDUP_REMOVED lines=12> */
.L_x_265:
[----:B------:R-:W-:Y:S05]  /*83e0*/  BSYNC B1 ;  /* 0x0000000000017941 */ /* 0x000fea0003800000 */
.L_x_264:
        /* <DEDUP_REMOVED lines=9> */
.L_x_267:
[----:B------:R-:W-:Y:S05]  /*8480*/  BSYNC B1 ;  /* 0x0000000000017941 */ /* 0x000fea0003800000 */
.L_x_266:
        /* <DEDUP_REMOVED lines=12> */
.L_x_269:
[----:B------:R-:W-:Y:S05]  /*8550*/  BSYNC B1 ;  /* 0x0000000000017941 */ /* 0x000fea0003800000 */
.L_x_268:
        /* <DEDUP_REMOVED lines=9> */
.L_x_271:
[----:B------:R-:W-:Y:S05]  /*85f0*/  BSYNC B1 ;  /* 0x0000000000017941 */ /* 0x000fea0003800000 */
.L_x_270:
        /* <DEDUP_REMOVED lines=12> */
.L_x_273:
[----:B------:R-:W-:Y:S05]  /*86c0*/  BSYNC B1 ;  /* 0x0000000000017941 */ /* 0x000fea0003800000 */
.L_x_272:
        /* <DEDUP_REMOVED lines=9> */
.L_x_275:
[----:B------:R-:W-:Y:S05]  /*8760*/  BSYNC B1 ;  /* 0x0000000000017941 */ /* 0x000fea0003800000 */
.L_x_274:
        /* <DEDUP_REMOVED lines=12> */
.L_x_277:
[----:B------:R-:W-:Y:S05]  /*8830*/  BSYNC B1 ;  /* 0x0000000000017941 */ /* 0x000fea0003800000 */
.L_x_276:
        /* <DEDUP_REMOVED lines=9> */
.L_x_279:
[----:B------:R-:W-:Y:S05]  /*88d0*/  BSYNC B1 ;  /* 0x0000000000017941 */ /* 0x000fea0003800000 */
.L_x_278:
        /* <DEDUP_REMOVED lines=12> */
.L_x_281:
[----:B------:R-:W-:Y:S05]  /*89a0*/  BSYNC B1 ;  /* 0x0000000000017941 */ /* 0x000fea0003800000 */
.L_x_280:
        /* <DEDUP_REMOVED lines=9> */
.L_x_283:
[----:B------:R-:W-:Y:S05]  /*8a40*/  BSYNC B1 ;  /* 0x0000000000017941 */ /* 0x000fea0003800000 */
.L_x_282:
        /* <DEDUP_REMOVED lines=12> */
.L_x_285:
[----:B------:R-:W-:Y:S05]  /*8b10*/  BSYNC B1 ;  /* 0x0000000000017941 */ /* 0x000fea0003800000 */
.L_x_284:
        /* <DEDUP_REMOVED lines=9> */
.L_x_287:
[----:B------:R-:W-:Y:S05]  /*8bb0*/  BSYNC B1 ;  /* 0x0000000000017941 */ /* 0x000fea0003800000 */
.L_x_286:
        /* <DEDUP_REMOVED lines=12> */
.L_x_289:
[----:B------:R-:W-:Y:S05]  /*8c80*/  BSYNC B1 ;  /* 0x0000000000017941 */ /* 0x000fea0003800000 */
.L_x_288:
        /* <DEDUP_REMOVED lines=9> */
.L_x_291:
[----:B------:R-:W-:Y:S05]  /*8d20*/  BSYNC B1 ;  /* 0x0000000000017941 */ /* 0x000fea0003800000 */
.L_x_290:
        /* <DEDUP_REMOVED lines=12> */
.L_x_293:
[----:B------:R-:W-:Y:S05]  /*8df0*/  BSYNC B1 ;  /* 0x0000000000017941 */ /* 0x000fea0003800000 */
.L_x_292:
        /* <DEDUP_REMOVED lines=9> */
.L_x_295:
[----:B------:R-:W-:Y:S05]  /*8e90*/  BSYNC B1 ;  /* 0x0000000000017941 */ /* 0x000fea0003800000 */
.L_x_294:
        /* <DEDUP_REMOVED lines=12> */
.L_x_297:
[----:B------:R-:W-:Y:S05]  /*8f60*/  BSYNC B1 ;  /* 0x0000000000017941 */ /* 0x000fea0003800000 */
.L_x_296:
        /* <DEDUP_REMOVED lines=9> */
.L_x_299:
[----:B------:R-:W-:Y:S05]  /*9000*/  BSYNC B1 ;  /* 0x0000000000017941 */ /* 0x000fea0003800000 */
.L_x_298:
        /* <DEDUP_REMOVED lines=12> */
.L_x_301:
[----:B------:R-:W-:Y:S05]  /*90d0*/  BSYNC B1 ;  /* 0x0000000000017941 */ /* 0x000fea0003800000 */
.L_x_300:
        /* <DEDUP_REMOVED lines=9> */
.L_x_303:
[----:B------:R-:W-:Y:S05]  /*9170*/  BSYNC B1 ;  /* 0x0000000000017941 */ /* 0x000fea0003800000 */
.L_x_302:
        /* <DEDUP_REMOVED lines=12> */
.L_x_305:
[----:B------:R-:W-:Y:S05]  /*9240*/  BSYNC B1 ;  /* 0x0000000000017941 */ /* 0x000fea0003800000 */
.L_x_304:
        /* <DEDUP_REMOVED lines=9> */
.L_x_307:
[----:B------:R-:W-:Y:S05]  /*92e0*/  BSYNC B1 ;  /* 0x0000000000017941 */ /* 0x000fea0003800000 */
.L_x_306:
        /* <DEDUP_REMOVED lines=9> */
.L_x_309:
[----:B------:R-:W-:Y:S05]  /*9380*/  BSYNC B1 ;  /* 0x0000000000017941 */ /* 0x000fea0003800000 */
.L_x_308:
        /* <DEDUP_REMOVED lines=9> */
.L_x_311:
[----:B------:R-:W-:Y:S05]  /*9420*/  BSYNC B1 ;  /* 0x0000000000017941 */ /* 0x000fea0003800000 */
.L_x_310:
[----:B0----5:R-:W-:Y:S01]  /*9430*/  HADD2.F32 R4, -RZ, R176.H0_H0 ;  /* 0x200000b0ff047230 */ /* 0x021fe20000004100 */
[----:B------:R-:W-:Y:S01]  /*9440*/  ISETP.GT.AND P1, PT, R0, 0x59, P1 ;  /* 0x000000590000780c */ /* 0x000fe20000f24270 */
[----:B------:R-:W-:Y:S01]  /*9450*/  BSSY B1, `(.L_x_312) ;  /* 0x0000009000017945 */ /* 0x000fe20003800000 */
[----:B------:R-:W-:Y:S02]  /*9460*/  IADD3 R79, P0, R5, 0x180, RZ ;  /* 0x00000180054f7810 */ /* 0x000fe40007f1e0ff */
[----:B---3--:R-:W-:-:S03]  /*9470*/  FMUL R7, R4, R23 ;  /* 0x0000001704077220 */ /* 0x008fc60000400000 */
[----:B------:R-:W-:Y:S02]  /*9480*/  IMAD.X R5, RZ, RZ, UR9, P0 ;  /* 0x00000009ff057e24 */ /* 0x000fe400080e06ff */
[----:B------:R-:W-:-:S05]  /*9490*/  FFMA R7, R118, R22, R7 ;  /* 0x0000001676077223 */ /* 0x000fca0000000007 */
[----:B------:R-:W-:-:S05]  /*94a0*/  F2FP.F16.F32.PACK_AB R7, RZ, R7 ;  /* 0x00000007ff07723e */ /* 0x000fca00000000ff */
[----:B------:R0:W-:Y:S01]  /*94b0*/  @P2 STG.E.U16 desc[UR36][R124.64+0xb0], R7 ;  /* 0x0000b0077c002986 */ /* 0x0001e2000c101524 */
[----:B------:R-:W-:Y:S05]  /*94c0*/  @!P1 BRA `(.L_x_313) ;  /* 0x0000000000049947 */ /* 0x000fea0003800000 */
[----:B------:R3:W5:Y:S02]  /*94d0*/  LDG.E.LTC128B.U16 R176, desc[UR36][R120.64+0xb2] ;  /* 0x0000b22478b07981 */ /* 0x000764000c1e1520 */
.L_x_313:
[----:B------:R-:W-:Y:S05]  /*94e0*/  BSYNC B1 ;  /* 0x0000000000017941 */ /* 0x000fea0003800000 */
.L_x_312:
[----:B-----5:R-:W-:Y:S01]  /*94f0*/  HADD2.F32 R4, -RZ, R176.H0_H0 ;  /* 0x200000b0ff047230 */ /* 0x020fe20000004100 */
        /* <DEDUP_REMOVED lines=10> */
[----:B0-----:R-:W-:-:S03]  /*95a0*/  LEA.HI.X R7, R4, R11, R5, 0x1, P2 ;  /* 0x0000000b04077211 */ /* 0x001fc600010f0c05 */
[----:B------:R0:W-:Y:S04]  /*95b0*/  @P1 STG.E.U16 desc[UR36][R74.64+0xb2], R119 ;  /* 0x0000b2774a001986 */ /* 0x0001e8000c101524 */
[----:B------:R1:W2:Y:S01]  /*95c0*/  @P4 LDG.E.LTC128B.U16 R176, desc[UR36][R6.64] ;  /* 0x0000002406b04981 */ /* 0x0002a2000c1e1520 */
[----:B------:R-:W-:Y:S01]  /*95d0*/  IMAD.WIDE.U32 R4, R79, R8, R220 ;  /* 0x000000084f047225 */ /* 0x000fe200078e00dc */
[----:B------:R-:W-:Y:S01]  /*95e0*/  UIMAD UR4, UR7, 0x300, URZ ;  /* 0x00000300070478a4 */ /* 0x000fe2000f8e023f */
[----:B------:R-:W-:Y:S01]  /*95f0*/  ISETP.GT.AND P3, PT, R0, 0x1, P0 ;  /* 0x000000010000780c */ /* 0x000fe20000764270 */
[----:B------:R-:W-:Y:S01]  /*9600*/  BSSY B1, `(.L_x_314) ;  /* 0x0000013000017945 */ /* 0x000fe20003800000 */
[----:B------:R-:W-:Y:S02]  /*9610*/  IMAD.IADD R5, R77, 0x1, R5 ;  /* 0x000000014d057824 */ /* 0x000fe400078e0205 */
[----:B------:R-:W-:-:S02]  /*9620*/  IMAD.U32 R81, RZ, RZ, UR6 ;  /* 0x00000006ff517e24 */ /* 0x000fc4000f8e00ff */
[----:B------:R-:W-:Y:S01]  /*9630*/  IMAD.WIDE.U32 R72, R20, UR43, R4 ;  /* 0x0000002b14487c25 */ /* 0x000fe2000f8e0004 */
[----:B------:R-:W-:-:S03]  /*9640*/  MOV R4, R216 ;  /* 0x000000d800047202 */ /* 0x000fc60000000f00 */
[----:B------:R-:W-:Y:S01]  /*9650*/  IMAD.MOV.U32 R5, RZ, RZ, R217 ;  /* 0x000000ffff057224 */ /* 0x000fe200078e00d9 */
[----:B-1----:R-:W-:Y:S01]  /*9660*/  LEA R6, P1, R72, R10, 0x1 ;  /* 0x0000000a48067211 */ /* 0x002fe200078208ff */
[----:B------:R-:W-:Y:S02]  /*9670*/  IMAD.IADD R7, R223, 0x1, R73 ;  /* 0x00000001df077824 */ /* 0x000fe400078e0249 */
[----:B------:R-:W-:-:S03]  /*9680*/  IMAD.WIDE.U32 R4, R81, 0x300, R4 ;  /* 0x0000030051047825 */ /* 0x000fc600078e0004 */
[----:B------:R-:W-:Y:S01]  /*9690*/  LEA.HI.X R7, R72, R11, R7, 0x1, P1 ;  /* 0x0000000b48077211 */ /* 0x000fe200008f0c07 */
[----:B------:R-:W-:Y:S02]  /*96a0*/  VIADD R73, R5, UR4 ;  /* 0x0000000405497c36 */ /* 0x000fe40008000000 */
[----:B------:R-:W-:Y:S02]  /*96b0*/  @P4 IMAD.MOV.U32 R72, RZ, RZ, R4 ;  /* 0x000000ffff484224 */ /* 0x000fe400078e0004 */
[----:B--2---:R-:W-:-:S05]  /*96c0*/  HADD2.F32 R76, -RZ, R176.H0_H0 ;  /* 0x200000b0ff4c7230 */ /* 0x004fca0000004100 */
[----:B------:R-:W-:-:S04]  /*96d0*/  FMUL R9, R76, R23 ;  /* 0x000000174c097220 */ /* 0x000fc80000400000 */
[----:B------:R-:W-:-:S05]  /*96e0*/  FFMA R9, R24, R22, R9 ;  /* 0x0000001618097223 */ /* 0x000fca0000000009 */
[----:B------:R-:W-:-:S05]  /*96f0*/  F2FP.F16.F32.PACK_AB R9, RZ, R9 ;  /* 0x00000009ff09723e */ /* 0x000fca00000000ff */
[----:B------:R0:W-:Y:S01]  /*9700*/  @P4 STG.E.U16 desc[UR36][R72.64], R9 ;  /* 0x0000000948004986 */ /* 0x0001e2000c101524 */
[----:B------:R-:W-:Y:S05]  /*9710*/  @!P3 BRA `(.L_x_315) ;  /* 0x000000000004b947 */ /* 0x000fea0003800000 */
[----:B------:R1:W5:Y:S02]  /*9720*/  LDG.E.LTC128B.U16 R176, desc[UR36][R6.64+0x2] ;  /* 0x0000022406b07981 */ /* 0x000364000c1e1520 */
.L_x_315:
[----:B------:R-:W-:Y:S05]  /*9730*/  BSYNC B1 ;  /* 0x0000000000017941 */ /* 0x000fea0003800000 */
.L_x_314:
[----:B-----5:R-:W-:Y:S01]  /*9740*/  HADD2.F32 R14, -RZ, R176.H0_H0 ;  /* 0x200000b0ff0e7230 */ /* 0x020fe20000004100 */
[----:B------:R-:W-:Y:S01]  /*9750*/  ISETP.GT.AND P1, PT, R3, 0x188, PT ;  /* 0x000001880300780c */ /* 0x000fe20003f24270 */
[----:B0-----:R-:W-:Y:S01]  /*9760*/  IMAD.WIDE.U32 R8, R79, R8, R218 ;  /* 0x000000084f087225 */ /* 0x001fe200078e00da */
[----:B------:R-:W-:Y:S03]  /*9770*/  BSSY B1, `(.L_x_316) ;  /* 0x0000012000017945 */ /* 0x000fe60003800000 */
[----:B------:R-:W-:Y:S01]  /*9780*/  FMUL R14, R14, R23 ;  /* 0x000000170e0e7220 */ /* 0x000fe20000400000 */
[----:B------:R-:W-:Y:S01]  /*9790*/  IMAD.IADD R77, R77, 0x1, R9 ;  /* 0x000000014d4d7824 */ /* 0x000fe200078e0209 */
[----:B------:R-:W-:Y:S02]  /*97a0*/  IADD3 R3, P4, R12, R8, RZ ;  /* 0x000000080c037210 */ /* 0x000fe40007f9e0ff */
[----:B------:R-:W-:Y:S01]  /*97b0*/  FFMA R14, R25, R22, R14 ;  /* 0x00000016190e7223 */ /* 0x000fe2000000000e */
[----:B------:R-:W-:-:S02]  /*97c0*/  IADD3 R12, P5, R220, R8, RZ ;  /* 0x00000008dc0c7210 */ /* 0x000fc40007fbe0ff */
[----:B------:R-:W-:Y:S02]  /*97d0*/  ISETP.GT.AND P2, PT, R0, RZ, P1 ;  /* 0x000000ff0000720c */ /* 0x000fe40000f44270 */
[----:B------:R-:W-:Y:S01]  /*97e0*/  F2FP.F16.F32.PACK_AB R9, RZ, R14 ;  /* 0x0000000eff09723e */ /* 0x000fe200000000ff */
[----:B------:R-:W-:Y:S01]  /*97f0*/  IMAD.X R14, R77, 0x1, R15, P4 ;  /* 0x000000014d0e7824 */ /* 0x000fe200020e060f */
[----:B------:R-:W-:Y:S01]  /*9800*/  LEA R8, P4, R3, R10, 0x1 ;  /* 0x0000000a03087211 */ /* 0x000fe200078808ff */
[----:B------:R-:W-:Y:S01]  /*9810*/  @P3 IMAD.MOV.U32 R15, RZ, RZ, R73 ;  /* 0x000000ffff0f3224 */ /* 0x000fe200078e0049 */
[----:B------:R-:W-:Y:S02]  /*9820*/  PRMT R24, R9, 0x7610, R24 ;  /* 0x0000761009187816 */ /* 0x000fe40000000018 */
[----:B------:R-:W-:Y:S01]  /*9830*/  LEA.HI.X R9, R3, R11, R14, 0x1, P4 ;  /* 0x0000000b03097211 */ /* 0x000fe200020f0c0e */
[----:B------:R-:W-:Y:S01]  /*9840*/  @P3 IMAD.MOV.U32 R14, RZ, RZ, R4 ;  /* 0x000000ffff0e3224 */ /* 0x000fe200078e0004 */
[----:B------:R-:W-:-:S04]  /*9850*/  IADD3.X R13, R221, R77, RZ, P5, !PT ;  /* 0x0000004ddd0d7210 */ /* 0x000fc80002ffe4ff */
[----:B------:R0:W-:Y:S01]  /*9860*/  @P3 STG.E.U16 desc[UR36][R14.64+0x2], R24 ;  /* 0x000002180e003986 */ /* 0x0001e2000c101524 */
[----:B------:R-:W-:Y:S05]  /*9870*/  @!P2 BRA `(.L_x_317) ;  /* 0x000000000004a947 */ /* 0x000fea0003800000 */
[----:B------:R2:W5:Y:S02]  /*9880*/  LDG.E.LTC128B.U16 R176, desc[UR36][R8.64] ;  /* 0x0000002408b07981 */ /* 0x000564000c1e1520 */
.L_x_317:
[----:B------:R-:W-:Y:S05]  /*9890*/  BSYNC B1 ;  /* 0x0000000000017941 */ /* 0x000fea0003800000 */
.L_x_316:
[----:B--2--5:R-:W-:Y:S01]  /*98a0*/  HADD2.F32 R8, -RZ, R176.H0_H0 ;  /* 0x200000b0ff087230 */ /* 0x024fe20000004100 */
[----:B------:R-:W-:Y:S01]  /*98b0*/  BSSY B1, `(.L_x_318) ;  /* 0x000000e000017945 */ /* 0x000fe20003800000 */
[----:B------:R-:W-:-:S04]  /*98c0*/  IMAD.WIDE.U32 R12, R20, UR43, R12 ;  /* 0x0000002b140c7c25 */ /* 0x000fc8000f8e000c */
[----:B------:R-:W-:Y:S01]  /*98d0*/  FMUL R3, R8, R23 ;  /* 0x0000001708037220 */ /* 0x000fe20000400000 */
[----:B------:R-:W-:Y:S01]  /*98e0*/  IADD3 R8, P3, R21, R4, RZ ;  /* 0x0000000415087210 */ /* 0x000fe20007f7e0ff */
[----:B------:R-:W-:Y:S01]  /*98f0*/  IMAD.IADD R223, R223, 0x1, R13 ;  /* 0x00000001dfdf7824 */ /* 0x000fe200078e020d */
[----:B------:R-:W-:Y:S01]  /*9900*/  LEA R10, P4, R12, R10, 0x1 ;  /* 0x0000000a0c0a7211 */ /* 0x000fe200078808ff */
[----:B------:R-:W-:Y:S02]  /*9910*/  FFMA R3, R26, R22, R3 ;  /* 0x000000161a037223 */ /* 0x000fe40000000003 */
[----:B------:R-:W-:Y:S01]  /*9920*/  IMAD.X R9, R73, 0x1, R227, P3 ;  /* 0x0000000149097824 */ /* 0x000fe200018e06e3 */
[----:B------:R-:W-:Y:S02]  /*9930*/  LEA.HI.X R11, R12, R11, R223, 0x1, P4 ;  /* 0x0000000b0c0b7211 */ /* 0x000fe400020f0cdf */
[----:B------:R-:W-:Y:S02]  /*9940*/  F2FP.F16.F32.PACK_AB R3, RZ, R3 ;  /* 0x00000003ff03723e */ /* 0x000fe400000000ff */
[----:B------:R-:W-:-:S03]  /*9950*/  ISETP.GT.AND P4, PT, R0, 0x1, P1 ;  /* 0x000000010000780c */ /* 0x000fc60000f84270 */
[----:B------:R2:W-:Y:S10]  /*9960*/  @P2 STG.E.U16 desc[UR36][R8.64], R3 ;  /* 0x0000000308002986 */ /* 0x0005f4000c101524 */
[----:B------:R-:W-:Y:S05]  /*9970*/  @!P4 BRA `(.L_x_319) ;  /* 0x000000000004c947 */ /* 0x000fea0003800000 */
[----:B------:R0:W5:Y:S02]  /*9980*/  LDG.E.LTC128B.U16 R176, desc[UR36][R10.64+0x2] ;  /* 0x000002240ab07981 */ /* 0x000164000c1e1520 */
.L_x_319:
[----:B------:R-:W-:Y:S05]  /*9990*/  BSYNC B1 ;  /* 0x0000000000017941 */ /* 0x000fea0003800000 */
.L_x_318:
        /* <DEDUP_REMOVED lines=9> */
.L_x_321:
[----:B------:R-:W-:Y:S05]  /*9a30*/  BSYNC B1 ;  /* 0x0000000000017941 */ /* 0x000fea0003800000 */
.L_x_320:
[----:B0----5:R-:W-:Y:S01]  /*9a40*/  HADD2.F32 R12, -RZ, R176.H0_H0 ;  /* 0x200000b0ff0c7230 */ /* 0x021fe20000004100 */
[----:B------:R-:W-:Y:S01]  /*9a50*/  ISETP.GT.AND P3, PT, R0, 0x9, P0 ;  /* 0x000000090000780c */ /* 0x000fe20000764270 */
[----:B------:R-:W-:Y:S01]  /*9a60*/  @P2 IMAD.MOV.U32 R13, RZ, RZ, R73 ;  /* 0x000000ffff0d2224 */ /* 0x000fe200078e0049 */
[----:B------:R-:W-:Y:S02]  /*9a70*/  BSSY B1, `(.L_x_322) ;  /* 0x0000008000017945 */ /* 0x000fe40003800000 */
[----:B--2---:R-:W-:Y:S01]  /*9a80*/  FMUL R3, R12, R23 ;  /* 0x000000170c037220 */ /* 0x004fe20000400000 */
[----:B------:R-:W-:-:S03]  /*9a90*/  @P2 IMAD.MOV.U32 R12, RZ, RZ, R4 ;  /* 0x000000ffff0c2224 */ /* 0x000fc600078e0004 */
[----:B------:R-:W-:-:S05]  /*9aa0*/  FFMA R3, R28, R22, R3 ;  /* 0x000000161c037223 */ /* 0x000fca0000000003 */
[----:B------:R-:W-:-:S05]  /*9ab0*/  F2FP.F16.F32.PACK_AB R3, RZ, R3 ;  /* 0x00000003ff03723e */ /* 0x000fca00000000ff */
[----:B------:R0:W-:Y:S01]  /*9ac0*/  @P2 STG.E.U16 desc[UR36][R12.64+0x10], R3 ;  /* 0x000010030c002986 */ /* 0x0001e2000c101524 */
[----:B------:R-:W-:Y:S05]  /*9ad0*/  @!P3 BRA `(.L_x_323) ;  /* 0x000000000004b947 */ /* 0x000fea0003800000 */
[----:B------:R2:W5:Y:S02]  /*9ae0*/  LDG.E.LTC128B.U16 R176, desc[UR36][R6.64+0x12] ;  /* 0x0000122406b07981 */ /* 0x000564000c1e1520 */
.L_x_323:
[----:B------:R-:W-:Y:S05]  /*9af0*/  BSYNC B1 ;  /* 0x0000000000017941 */ /* 0x000fea0003800000 */
.L_x_322:
        /* <DEDUP_REMOVED lines=12> */
.L_x_325:
[----:B------:R-:W-:Y:S05]  /*9bc0*/  BSYNC B1 ;  /* 0x0000000000017941 */ /* 0x000fea0003800000 */
.L_x_324:
        /* <DEDUP_REMOVED lines=9> */
.L_x_327:
[----:B------:R-:W-:Y:S05]  /*9c60*/  BSYNC B1 ;  /* 0x0000000000017941 */ /* 0x000fea0003800000 */
.L_x_326:
        /* <DEDUP_REMOVED lines=9> */
.L_x_329:
[----:B------:R-:W-:Y:S05]  /*9d00*/  BSYNC B1 ;  /* 0x0000000000017941 */ /* 0x000fea0003800000 */
.L_x_328:
[----:B0----5:R-:W-:Y:S01]  /*9d10*/  HADD2.F32 R12, -RZ, R176.H0_H0 ;  /* 0x200000b0ff0c7230 */ /* 0x021fe20000004100 */
[----:B------:R-:W-:Y:S01]  /*9d20*/  ISETP.GT.AND P3, PT, R0, 0x11, P0 ;  /* 0x000000110000780c */ /* 0x000fe20000764270 */
[----:B------:R-:W-:Y:S01]  /*9d30*/  @P2 IMAD.MOV.U32 R13, RZ, RZ, R73 ;  /* 0x000000ffff0d2224 */ /* 0x000fe200078e0049 */
[----:B------:R-:W-:Y:S02]  /*9d40*/  BSSY B1, `(.L_x_330) ;  /* 0x0000008000017945 */ /* 0x000fe40003800000 */
[----:B------:R-:W-:Y:S01]  /*9d50*/  FMUL R3, R12, R23 ;  /* 0x000000170c037220 */ /* 0x000fe20000400000 */
[----:B------:R-:W-:-:S03]  /*9d60*/  @P2 IMAD.MOV.U32 R12, RZ, RZ, R4 ;  /* 0x000000ffff0c2224 */ /* 0x000fc600078e0004 */
[----:B------:R-:W-:-:S05]  /*9d70*/  FFMA R3, R32, R22, R3 ;  /* 0x0000001620037223 */ /* 0x000fca0000000003 */
[----:B------:R-:W-:-:S05]  /*9d80*/  F2FP.F16.F32.PACK_AB R3, RZ, R3 ;  /* 0x00000003ff03723e */ /* 0x000fca00000000ff */
[----:B------:R0:W-:Y:S01]  /*9d90*/  @P2 STG.E.U16 desc[UR36][R12.64+0x20], R3 ;  /* 0x000020030c002986 */ /* 0x0001e2000c101524 */
[----:B------:R-:W-:Y:S05]  /*9da0*/  @!P3 BRA `(.L_x_331) ;  /* 0x000000000004b947 */ /* 0x000fea0003800000 */
[----:B------:R0:W5:Y:S02]  /*9db0*/  LDG.E.LTC128B.U16 R176, desc[UR36][R6.64+0x22] ;  /* 0x0000222406b07981 */ /* 0x000164000c1e1520 */
.L_x_331:
[----:B------:R-:W-:Y:S05]  /*9dc0*/  BSYNC B1 ;  /* 0x0000000000017941 */ /* 0x000fea0003800000 */
.L_x_330:
        /* <DEDUP_REMOVED lines=12> */
.L_x_333:
[----:B------:R-:W-:Y:S05]  /*9e90*/  BSYNC B1 ;  /* 0x0000000000017941 */ /* 0x000fea0003800000 */
.L_x_332:
        /* <DEDUP_REMOVED lines=9> */
.L_x_335:
[----:B------:R-:W-:Y:S05]  /*9f30*/  BSYNC B1 ;  /* 0x0000000000017941 */ /* 0x000fea0003800000 */
.L_x_334:
        /* <DEDUP_REMOVED lines=9> */
.L_x_337:
[----:B------:R-:W-:Y:S05]  /*9fd0*/  BSYNC B1 ;  /* 0x0000000000017941 */ /* 0x000fea0003800000 */
.L_x_336:
[----:B0----5:R-:W-:Y:S01]  /*9fe0*/  HADD2.F32 R12, -RZ, R176.H0_H0 ;  /* 0x200000b0ff0c7230 */ /* 0x021fe20000004100 */
[----:B------:R-:W-:Y:S01]  /*9ff0*/  @P2 MOV R13, R73 ;  /* 0x00000049000d2202 */ /* 0x000fe20000000f00 */
[----:B------:R-:W-:Y:S01]  /*a000*/  BSSY B1, `(.L_x_338) ;  /* 0x0000009000017945 */ /* 0x000fe20003800000 */
[----:B------:R-:W-:Y:S02]  /*a010*/  ISETP.GT.AND P3, PT, R0, 0x19, P0 ;  /* 0x000000190000780c */ /* 0x000fe40000764270 */
[----:B------:R-:W-:Y:S01]  /*a020*/  FMUL R3, R12, R23 ;  /* 0x000000170c037220 */ /* 0x000fe20000400000 */
[----:B------:R-:W-:-:S03]  /*a030*/  @P2 IMAD.MOV.U32 R12, RZ, RZ, R4 ;  /* 0x000000ffff0c2224 */ /* 0x000fc600078e0004 */
[----:B------:R-:W-:-:S05]  /*a040*/  FFMA R3, R36, R22, R3 ;  /* 0x0000001624037223 */ /* 0x000fca0000000003 */
[----:B------:R-:W-:-:S05]  /*a050*/  F2FP.F16.F32.PACK_AB R3, RZ, R3 ;  /* 0x00000003ff03723e */ /* 0x000fca00000000ff */
[----:B------:R0:W-:Y:S01]  /*a060*/  @P2 STG.E.U16 desc[UR36][R12.64+0x30], R3 ;  /* 0x000030030c002986 */ /* 0x0001e2000c101524 */
[----:B------:R-:W-:Y:S05]  /*a070*/  @!P3 BRA `(.L_x_339) ;  /* 0x000000000004b947 */ /* 0x000fea0003800000 */
[----:B------:R0:W5:Y:S02]  /*a080*/  LDG.E.LTC128B.U16 R176, desc[UR36][R6.64+0x32] ;  /* 0x0000322406b07981 */ /* 0x000164000c1e1520 */
.L_x_339:
[----:B------:R-:W-:Y:S05]  /*a090*/  BSYNC B1 ;  /* 0x0000000000017941 */ /* 0x000fea0003800000 */
.L_x_338:
        /* <DEDUP_REMOVED lines=12> */
.L_x_341:
[----:B------:R-:W-:Y:S05]  /*a160*/  BSYNC B1 ;  /* 0x0000000000017941 */ /* 0x000fea0003800000 */
.L_x_340:
        /* <DEDUP_REMOVED lines=9> */
.L_x_343:
[----:B------:R-:W-:Y:S05]  /*a200*/  BSYNC B1 ;  /* 0x0000000000017941 */ /* 0x000fea0003800000 */
.L_x_342:
        /* <DEDUP_REMOVED lines=9> */
.L_x_345:
[----:B------:R-:W-:Y:S05]  /*a2a0*/  BSYNC B1 ;  /* 0x0000000000017941 */ /* 0x000fea0003800000 */
.L_x_344:
        /* <DEDUP_REMOVED lines=11> */
.L_x_347:
[----:B------:R-:W-:Y:S05]  /*a360*/  BSYNC B1 ;  /* 0x0000000000017941 */ /* 0x000fea0003800000 */
.L_x_346:
        /* <DEDUP_REMOVED lines=12> */
.L_x_349:
[----:B------:R-:W-:Y:S05]  /*a430*/  BSYNC B1 ;  /* 0x0000000000017941 */ /* 0x000fea0003800000 */
.L_x_348:
        /* <DEDUP_REMOVED lines=9> */
.L_x_351:
[----:B------:R-:W-:Y:S05]  /*a4d0*/  BSYNC B1 ;  /* 0x0000000000017941 */ /* 0x000fea0003800000 */
.L_x_350:
        /* <DEDUP_REMOVED lines=9> */
.L_x_353:
[----:B------:R-:W-:Y:S05]  /*a570*/  BSYNC B1 ;  /* 0x0000000000017941 */ /* 0x000fea0003800000 */
.L_x_352:
[----:B0----5:R-:W-:Y:S01]  /*a580*/  HADD2.F32 R12, -RZ, R176.H0_H0 ;  /* 0x200000b0ff0c7230 */ /* 0x021fe20000004100 */
[----:B------:R-:W-:Y:S01]  /*a590*/  ISETP.GT.AND P3, PT, R0, 0x29, P0 ;  /* 0x000000290000780c */ /* 0x000fe20000764270 */
[----:B------:R-:W-:Y:S01]  /*a5a0*/  @P2 IMAD.MOV.U32 R13, RZ, RZ, R73 ;  /* 0x000000ffff0d2224 */ /* 0x000fe200078e0049 */
[----:B------:R-:W-:Y:S02]  /*a5b0*/  BSSY B1, `(.L_x_354) ;  /* 0x0000008000017945 */ /* 0x000fe40003800000 */
[----:B------:R-:W-:Y:S01]  /*a5c0*/  FMUL R3, R12, R23 ;  /* 0x000000170c037220 */ /* 0x000fe20000400000 */
[----:B------:R-:W-:-:S03]  /*a5d0*/  @P2 MOV R12, R4 ;  /* 0x00000004000c2202 */ /* 0x000fc60000000f00 */
[----:B------:R-:W-:-:S05]  /*a5e0*/  FFMA R3, R44, R22, R3 ;  /* 0x000000162c037223 */ /* 0x000fca0000000003 */
[----:B------:R-:W-:-:S05]  /*a5f0*/  F2FP.F16.F32.PACK_AB R3, RZ, R3 ;  /* 0x00000003ff03723e */ /* 0x000fca00000000ff */
[----:B------:R0:W-:Y:S01]  /*a600*/  @P2 STG.E.U16 desc[UR36][R12.64+0x50], R3 ;  /* 0x000050030c002986 */ /* 0x0001e2000c101524 */
[----:B------:R-:W-:Y:S05]  /*a610*/  @!P3 BRA `(.L_x_355) ;  /* 0x000000000004b947 */ /* 0x000fea0003800000 */
[----:B------:R0:W5:Y:S02]  /*a620*/  LDG.E.LTC128B.U16 R176, desc[UR36][R6.64+0x52] ;  /* 0x0000522406b07981 */ /* 0x000164000c1e1520 */
.L_x_355:
[----:B------:R-:W-:Y:S05]  /*a630*/  BSYNC B1 ;  /* 0x0000000000017941 */ /* 0x000fea0003800000 */
.L_x_354:
        /* <DEDUP_REMOVED lines=12> */
.L_x_357:
[----:B------:R-:W-:Y:S05]  /*a700*/  BSYNC B1 ;  /* 0x0000000000017941 */ /* 0x000fea0003800000 */
.L_x_356:
        /* <DEDUP_REMOVED lines=9> */
.L_x_359:
[----:B------:R-:W-:Y:S05]  /*a7a0*/  BSYNC B1 ;  /* 0x0000000000017941 */ /* 0x000fea0003800000 */
.L_x_358:
        /* <DEDUP_REMOVED lines=9> */
.L_x_361:
[----:B------:R-:W-:Y:S05]  /*a840*/  BSYNC B1 ;  /* 0x0000000000017941 */ /* 0x000fea0003800000 */
.L_x_360:
        /* <DEDUP_REMOVED lines=11> */
.L_x_363:
[----:B------:R-:W-:Y:S05]  /*a900*/  BSYNC B1 ;  /* 0x0000000000017941 */ /* 0x000fea0003800000 */
.L_x_362:
        /* <DEDUP_REMOVED lines=12> */
.L_x_365:
[----:B------:R-:W-:Y:S05]  /*a9d0*/  BSYNC B1 ;  /* 0x0000000000017941 */ /* 0x000fea0003800000 */
.L_x_364:
        /* <DEDUP_REMOVED lines=9> */
.L_x_367:
[----:B------:R-:W-:Y:S05]  /*aa70*/  BSYNC B1 ;  /* 0x0000000000017941 */ /* 0x000fea0003800000 */
.L_x_366:
        /* <DEDUP_REMOVED lines=9> */
.L_x_369:
[----:B------:R-:W-:Y:S05]  /*ab10*/  BSYNC B1 ;  /* 0x0000000000017941 */ /* 0x000fea0003800000 */
.L_x_368:
        /* <DEDUP_REMOVED lines=11> */
.L_x_371:
[----:B------:R-:W-:Y:S05]  /*abd0*/  BSYNC B1 ;  /* 0x0000000000017941 */ /* 0x000fea0003800000 */
.L_x_370:
        /* <DEDUP_REMOVED lines=12> */
.L_x_373:
[----:B------:R-:W-:Y:S05]  /*aca0*/  BSYNC B1 ;  /* 0x0000000000017941 */ /* 0x000fea0003800000 */
.L_x_372:
        /* <DEDUP_REMOVED lines=9> */
.L_x_375:
[----:B------:R-:W-:Y:S05]  /*ad40*/  BSYNC B1 ;  /* 0x0000000000017941 */ /* 0x000fea0003800000 */
.L_x_374:
        /* <DEDUP_REMOVED lines=9> */
.L_x_377:
[----:B------:R-:W-:Y:S05]  /*ade0*/  BSYNC B1 ;  /* 0x0000000000017941 */ /* 0x000fea0003800000 */
.L_x_376:
        /* <DEDUP_REMOVED lines=11> */
.L_x_379:
[----:B------:R-:W-:Y:S05]  /*aea0*/  BSYNC B1 ;  /* 0x0000000000017941 */ /* 0x000fea0003800000 */
.L_x_378:
        /* <DEDUP_REMOVED lines=12> */
.L_x_381:
[----:B------:R-:W-:Y:S05]  /*af70*/  BSYNC B1 ;  /* 0x0000000000017941 */ /* 0x000fea0003800000 */
.L_x_380:
        /* <DEDUP_REMOVED lines=9> */
.L_x_383:
[----:B------:R-:W-:Y:S05]  /*b010*/  BSYNC B1 ;  /* 0x0000000000017941 */ /* 0x000fea0003800000 */
.L_x_382:
        /* <DEDUP_REMOVED lines=9> */
.L_x_385:
[----:B------:R-:W-:Y:S05]  /*b0b0*/  BSYNC B1 ;  /* 0x0000000000017941 */ /* 0x000fea0003800000 */
.L_x_384:
        /* <DEDUP_REMOVED lines=11> */
.L_x_387:
[----:B------:R-:W-:Y:S05]  /*b170*/  BSYNC B1 ;  /* 0x0000000000017941 */ /* 0x000fea0003800000 */
.L_x_386:
        /* <DEDUP_REMOVED lines=12> */
.L_x_389:
[----:B------:R-:W-:Y:S05]  /*b240*/  BSYNC B1 ;  /* 0x0000000000017941 */ /* 0x000fea0003800000 */
.L_x_388:
        /* <DEDUP_REMOVED lines=9> */
.L_x_391:
[----:B------:R-:W-:Y:S05]  /*b2e0*/  BSYNC B1 ;  /* 0x0000000000017941 */ /* 0x000fea0003800000 */
.L_x_390:
        /* <DEDUP_REMOVED lines=9> */
.L_x_393:
[----:B------:R-:W-:Y:S05]  /*b380*/  BSYNC B1 ;  /* 0x0000000000017941 */ /* 0x000fea0003800000 */
.L_x_392:
        /* <DEDUP_REMOVED lines=11> */
.L_x_395:
[----:B------:R-:W-:Y:S05]  /*b440*/  BSYNC B1 ;  /* 0x0000000000017941 */ /* 0x000fea0003800000 */
.L_x_394:
        /* <DEDUP_REMOVED lines=12> */
.L_x_397:
[----:B------:R-:W-:Y:S05]  /*b510*/  BSYNC B1 ;  /* 0x0000000000017941 */ /* 0x000fea0003800000 */
.L_x_396:
        /* <DEDUP_REMOVED lines=9> */
.L_x_399:
[----:B------:R-:W-:Y:S05]  /*b5b0*/  BSYNC B1 ;  /* 0x0000000000017941 */ /* 0x000fea0003800000 */
.L_x_398:
        /* <DEDUP_REMOVED lines=9> */
.L_x_401:
[----:B------:R-:W-:Y:S05]  /*b650*/  BSYNC B1 ;  /* 0x0000000000017941 */ /* 0x000fea0003800000 */
.L_x_400:
        /* <DEDUP_REMOVED lines=11> */
.L_x_403:
[----:B------:R-:W-:Y:S05]  /*b710*/  BSYNC B1 ;  /* 0x0000000000017941 */ /* 0x000fea0003800000 */
.L_x_402:
[----:B012--5:R-:W-:Y:S01]  /*b720*/  HADD2.F32 R6, -RZ, R176.H0_H0 ;  /* 0x200000b0ff067230 */ /* 0x027fe20000004100 */
[----:B------:R-:W-:Y:S01]  /*b730*/  ISETP.GT.AND P2, PT, R0, 0x58, P1 ;  /* 0x000000580000780c */ /* 0x000fe20000f44270 */
[----:B------:R-:W-:Y:S01]  /*b740*/  @P0 IMAD.MOV.U32 R5, RZ, RZ, R73 ;  /* 0x000000ffff050224 */ /* 0x000fe200078e0049 */
[----:B------:R-:W-:Y:S02]  /*b750*/  BSSY B1, `(.L_x_404) ;  /* 0x0000007000017945 */ /* 0x000fe40003800000 */
[----:B------:R-:W-:-:S04]  /*b760*/  FMUL R6, R6, R23 ;  /* 0x0000001706067220 */ /* 0x000fc80000400000 */
[----:B------:R-:W-:-:S05]  /*b770*/  FFMA R6, R69, R22, R6 ;  /* 0x0000001645067223 */ /* 0x000fca0000000006 */
[----:B------:R-:W-:-:S05]  /*b780*/  F2FP.F16.F32.PACK_AB R6, RZ, R6 ;  /* 0x00000006ff06723e */ /* 0x000fca00000000ff */
[----:B------:R0:W-:Y:S01]  /*b790*/  @P0 STG.E.U16 desc[UR36][R4.64+0xb2], R6 ;  /* 0x0000b20604000986 */ /* 0x0001e2000c101524 */
[----:B------:R-:W-:Y:S05]  /*b7a0*/  @!P2 BRA `(.L_x_405) ;  /* 0x000000000004a947 */ /* 0x000fea0003800000 */
[----:B------:R1:W5:Y:S02]  /*b7b0*/  LDG.E.LTC128B.U16 R176, desc[UR36][R10.64+0xb0] ;  /* 0x0000b0240ab07981 */ /* 0x000364000c1e1520 */
.L_x_405:
[----:B------:R-:W-:Y:S05]  /*b7c0*/  BSYNC B1 ;  /* 0x0000000000017941 */ /* 0x000fea0003800000 */
.L_x_404:
        /* <DEDUP_REMOVED lines=11> */
.L_x_407:
[----:B------:R-:W-:Y:S05]  /*b880*/  BSYNC B1 ;  /* 0x0000000000017941 */ /* 0x000fea0003800000 */
.L_x_406:
[----:B------:R-:W-:Y:S05]  /*b890*/  @!P1 BRA `(.L_x_408) ;  /* 0x0000003800549947 */ /* 0x000fea0003800000 */
[----:B-----5:R-:W-:-:S05]  /*b8a0*/  HADD2.F32 R176, -RZ, R176.H0_H0 ;  /* 0x200000b0ffb07230 */ /* 0x020fca0000004100 */
[----:B------:R-:W-:-:S04]  /*b8b0*/  FMUL R176, R176, R23 ;  /* 0x00000017b0b07220 */ /* 0x000fc80000400000 */
[----:B------:R-:W-:-:S05]  /*b8c0*/  FFMA R176, R71, R22, R176 ;  /* 0x0000001647b07223 */ /* 0x000fca00000000b0 */
[----:B------:R-:W-:-:S05]  /*b8d0*/  F2FP.F16.F32.PACK_AB R176, RZ, R176 ;  /* 0x000000b0ffb0723e */ /* 0x000fca00000000ff */
[----:B------:R0:W-:Y:S01]  /*b8e0*/  STG.E.U16 desc[UR36][R8.64+0xb2], R176 ;  /* 0x0000b2b008007986 */ /* 0x0001e2000c101524 */
[----:B------:R-:W-:Y:S05]  /*b8f0*/  BRA `(.L_x_408) ;  /* 0x00000038003c7947 */ /* 0x000fea0003800000 */
.L_x_33:
[----:B------:R-:W-:Y:S01]  /*b900*/  ULDC.64 UR4, c[0x0][0x5c0] ;  /* 0x0001700000047ab9 */ /* 0x000fe20000000a00 */
[-C--:B------:R-:W-:Y:S01]  /*b910*/  FMUL R168, R168, R22.reuse ;  /* 0x00000016a8a87220 */ /* 0x080fe20000400000 */
[----:B------:R-:W-:Y:S01]  /*b920*/  LEA R8, P1, R6, UR4, 0x1 ;  /* 0x0000000406087c11 */ /* 0x000fe2000f8208ff */
[-C--:B------:R-:W-:Y:S01]  /*b930*/  FMUL R169, R169, R22.reuse ;  /* 0x00000016a9a97220 */ /* 0x080fe20000400000 */
[----:B------:R-:W-:Y:S01]  /*b940*/  ISETP.GT.AND P5, PT, R0, 0x1, P0 ;  /* 0x000000010000780c */ /* 0x000fe200007a4270 */
[----:B------:R-:W-:Y:S01]  /*b950*/  USHF.L.U64.HI UR4, UR6, 0x4, UR7 ;  /* 0x0000000406047899 */ /* 0x000fe20008010207 */
[----:B------:R-:W-:Y:S01]  /*b960*/  LEA.HI.X R9, R6, UR5, R4, 0x1, P1 ;  /* 0x0000000506097c11 */ /* 0x000fe200088f0c04 */
[----:B------:R-:W-:Y:S01]  /*b970*/  USHF.L.U32 UR5, UR6, 0x4, URZ ;  /* 0x0000000406057899 */ /* 0x000fe2000800063f */
[----:B------:R-:W-:Y:S01]  /*b980*/  ISETP.GT.AND P1, PT, R3, 0x8, PT ;  /* 0x000000080300780c */ /* 0x000fe20003f24270 */
[----:B------:R-:W-:Y:S01]  /*b990*/  FMUL R170, R170, R22 ;  /* 0x00000016aaaa7220 */ /* 0x000fe20000400000 */
[----:B------:R-:W-:Y:S01]  /*b9a0*/  F2FP.F16.F32.PACK_AB R168, RZ, R168 ;  /* 0x000000a8ffa8723e */ /* 0x000fe200000000ff */
[-C--:B------:R-:W-:Y:S01]  /*b9b0*/  FMUL R171, R171, R22.reuse ;  /* 0x00000016abab7220 */ /* 0x080fe20000400000 */
[----:B------:R-:W-:Y:S01]  /*b9c0*/  ISETP.GT.AND P3, PT, R0, RZ, P1 ;  /* 0x000000ff0000720c */ /* 0x000fe20000f64270 */
[-C--:B------:R-:W-:Y:S01]  /*b9d0*/  FMUL R172, R172, R22.reuse ;  /* 0x00000016acac7220 */ /* 0x080fe20000400000 */
[----:B------:R-:W-:Y:S01]  /*b9e0*/  IADD3 R4, P4, R8, UR5, RZ ;  /* 0x0000000508047c10 */ /* 0x000fe2000ff9e0ff */
[----:B------:R-:W-:Y:S01]  /*b9f0*/  @P2 STG.E.U16 desc[UR36][R8.64], R168 ;  /* 0x000000a808002986 */ /* 0x000fe2000c101524 */
[----:B------:R-:W-:Y:S01]  /*ba00*/  F2FP.F16.F32.PACK_AB R169, RZ, R169 ;  /* 0x000000a9ffa9723e */ /* 0x000fe200000000ff */
[----:B------:R-:W-:Y:S01]  /*ba10*/  FMUL R173, R173, R22 ;  /* 0x00000016adad7220 */ /* 0x000fe20000400000 */
[----:B------:R-:W-:Y:S01]  /*ba20*/  F2FP.F16.F32.PACK_AB R170, RZ, R170 ;  /* 0x000000aaffaa723e */ /* 0x000fe200000000ff */
[-C--:B------:R-:W-:Y:S01]  /*ba30*/  FMUL R174, R174, R22.reuse ;  /* 0x00000016aeae7220 */ /* 0x080fe20000400000 */
[----:B------:R-:W-:Y:S01]  /*ba40*/  IADD3.X R5, R9, UR4, RZ, P4, !PT ;  /* 0x0000000409057c10 */ /* 0x000fe2000a7fe4ff */
[----:B------:R-:W-:Y:S01]  /*ba50*/  @P5 STG.E.U16 desc[UR36][R8.64+0x2], R169 ;  /* 0x000002a908005986 */ /* 0x000fe2000c101524 */
[C---:B------:R-:W-:Y:S01]  /*ba60*/  ISETP.GT.AND P2, PT, R0.reuse, 0x1, P1 ;  /* 0x000000010000780c */ /* 0x040fe20000f44270 */
[-C--:B------:R-:W-:Y:S01]  /*ba70*/  FMUL R175, R175, R22.reuse ;  /* 0x00000016afaf7220 */ /* 0x080fe20000400000 */
[C---:B------:R-:W-:Y:S01]  /*ba80*/  ISETP.GT.AND P4, PT, R0.reuse, 0x8, P0 ;  /* 0x000000080000780c */ /* 0x040fe20000784270 */
[----:B------:R-:W-:Y:S01]  /*ba90*/  @P3 STG.E.U16 desc[UR36][R4.64], R170 ;  /* 0x000000aa04003986 */ /* 0x000fe2000c101524 */
[----:B------:R-:W-:Y:S01]  /*baa0*/  ISETP.GT.AND P5, PT, R0, 0x9, P0 ;  /* 0x000000090000780c */ /* 0x000fe200007a4270 */
[-C--:B------:R-:W-:Y:S01]  /*bab0*/  FMUL R176, R176, R22.reuse ;  /* 0x00000016b0b07220 */ /* 0x080fe20000400000 */
[----:B------:R-:W-:Y:S01]  /*bac0*/  ISETP.GT.AND P3, PT, R0, 0x8, P1 ;  /* 0x000000080000780c */ /* 0x000fe20000f64270 */
[-C--:B------:R-:W-:Y:S01]  /*bad0*/  FMUL R177, R177, R22.reuse ;  /* 0x00000016b1b17220 */ /* 0x080fe20000400000 */
[----:B------:R-:W-:Y:S01]  /*bae0*/  F2FP.F16.F32.PACK_AB R171, RZ, R171 ;  /* 0x000000abffab723e */ /* 0x000fe200000000ff */
[----:B------:R-:W-:Y:S01]  /*baf0*/  FMUL R178, R178, R22 ;  /* 0x00000016b2b27220 */ /* 0x000fe20000400000 */
[----:B------:R-:W-:Y:S01]  /*bb00*/  F2FP.F16.F32.PACK_AB R172, RZ, R172 ;  /* 0x000000acffac723e */ /* 0x000fe200000000ff */
[----:B------:R-:W-:Y:S01]  /*bb10*/  FMUL R179, R179, R22 ;  /* 0x00000016b3b37220 */ /* 0x000fe20000400000 */
[----:B------:R-:W-:Y:S01]  /*bb20*/  F2FP.F16.F32.PACK_AB R173, RZ, R173 ;  /* 0x000000adffad723e */ /* 0x000fe200000000ff */
[----:B------:R-:W-:Y:S01]  /*bb30*/  @P2 STG.E.U16 desc[UR36][R4.64+0x2], R171 ;  /* 0x000002ab04002986 */ /* 0x000fe2000c101524 */
[----:B------:R-:W-:Y:S01]  /*bb40*/  F2FP.F16.F32.PACK_AB R174, RZ, R174 ;  /* 0x000000aeffae723e */ /* 0x000fe200000000ff */
[-C--:B------:R-:W-:Y:S01]  /*bb50*/  FMUL R180, R180, R22.reuse ;  /* 0x00000016b4b47220 */ /* 0x080fe20000400000 */
[C---:B------:R-:W-:Y:S01]  /*bb60*/  ISETP.GT.AND P2, PT, R0.reuse, 0x9, P1 ;  /* 0x000000090000780c */ /* 0x040fe20000f44270 */
[----:B------:R-:W-:Y:S01]  /*bb70*/  @P4 STG.E.U16 desc[UR36][R8.64+0x10], R172 ;  /* 0x000010ac08004986 */ /* 0x000fe2000c101524 */
[C---:B------:R-:W-:Y:S01]  /*bb80*/  ISETP.GT.AND P4, PT, R0.reuse, 0x10, P0 ;  /* 0x000000100000780c */ /* 0x040fe20000784270 */
[-C--:B------:R-:W-:Y:S01]  /*bb90*/  FMUL R181, R181, R22.reuse ;  /* 0x00000016b5b57220 */ /* 0x080fe20000400000 */
[----:B------:R-:W-:Y:S01]  /*bba0*/  F2FP.F16.F32.PACK_AB R175, RZ, R175 ;  /* 0x000000afffaf723e */ /* 0x000fe200000000ff */
[----:B------:R-:W-:Y:S01]  /*bbb0*/  @P5 STG.E.U16 desc[UR36][R8.64+0x12], R173 ;  /* 0x000012ad08005986 */ /* 0x000fe2000c101524 */
[----:B------:R-:W-:Y:S01]  /*bbc0*/  ISETP.GT.AND P5, PT, R0, 0x11, P0 ;  /* 0x000000110000780c */ /* 0x000fe200007a4270 */
[----:B------:R-:W-:Y:S01]  /*bbd0*/  FMUL R182, R182, R22 ;  /* 0x00000016b6b67220 */ /* 0x000fe20000400000 */
[----:B------:R-:W-:Y:S01]  /*bbe0*/  F2FP.F16.F32.PACK_AB R176, RZ, R176 ;  /* 0x000000b0ffb0723e */ /* 0x000fe200000000ff */
[----:B------:R-:W-:Y:S01]  /*bbf0*/  @P3 STG.E.U16 desc[UR36][R4.64+0x10], R174 ;  /* 0x000010ae04003986 */ /* 0x000fe2000c101524 */
[----:B------:R-:W-:Y:S01]  /*bc00*/  ISETP.GT.AND P3, PT, R0, 0x10, P1 ;  /* 0x000000100000780c */ /* 0x000fe20000f64270 */
        /* <DEDUP_REMOVED lines=111> */
[C---:B------:R-:W-:Y:S01]  /*c300*/  ISETP.GT.AND P3, PT, R0.reuse, 0x48, P1 ;  /* 0x000000480000780c */ /* 0x040fe20000f64270 */
[----:B------:R-:W-:Y:S01]  /*c310*/  FMUL R211, R211, R22 ;  /* 0x00000016d3d37220 */ /* 0x000fe20000400000 */
[----:B------:R-:W-:Y:S01]  /*c320*/  F2FP.F16.F32.PACK_AB R205, RZ, R205 ;  /* 0x000000cdffcd723e */ /* 0x000fe200000000ff */
[----:B------:R-:W-:Y:S01]  /*c330*/  @P2 STG.E.U16 desc[UR36][R4.64+0x82], R203 ;  /* 0x000082cb04002986 */ /* 0x000fe2000c101524 */
[----:B------:R-:W-:Y:S01]  /*c340*/  F2FP.F16.F32.PACK_AB R206, RZ, R206 ;  /* 0x000000ceffce723e */ /* 0x000fe200000000ff */
[-C--:B------:R-:W-:Y:S01]  /*c350*/  FMUL R213, R213, R22.reuse ;  /* 0x00000016d5d57220 */ /* 0x080fe20000400000 */
[C---:B------:R-:W-:Y:S01]  /*c360*/  ISETP.GT.AND P2, PT, R0.reuse, 0x49, P1 ;  /* 0x000000490000780c */ /* 0x040fe20000f44270 */
[----:B------:R-:W-:Y:S01]  /*c370*/  @P4 STG.E.U16 desc[UR36][R8.64+0x90], R204 ;  /* 0x000090cc08004986 */ /* 0x000fe2000c101524 */
[----:B------:R-:W-:Y:S01]  /*c380*/  ISETP.GT.AND P4, PT, R0, 0x50, P0 ;  /* 0x000000500000780c */ /* 0x000fe20000784270 */
        /* <DEDUP_REMOVED lines=12> */
[----:B------:R-:W-:Y:S01]  /*c450*/  IMAD.U32 R7, RZ, RZ, UR6 ;  /* 0x00000006ff077e24 */ /* 0x000fe2000f8e00ff */
[C---:B------:R-:W-:Y:S01]  /*c460*/  ISETP.GT.AND P2, PT, R0.reuse, 0x51, P1 ;  /* 0x000000510000780c */ /* 0x040fe20000f44270 */
[----:B------:R-:W-:Y:S01]  /*c470*/  @P4 STG.E.U16 desc[UR36][R8.64+0xa0], R208 ;  /* 0x0000a0d008004986 */ /* 0x000fe2000c101524 */
[C---:B------:R-:W-:Y:S01]  /*c480*/  ISETP.GT.AND P4, PT, R0.reuse, 0x58, P0 ;  /* 0x000000580000780c */ /* 0x040fe20000784270 */
[----:B------:R-:W-:Y:S01]  /*c490*/  USHF.L.U64.HI UR10, UR6, 0x8, UR7 ;  /* 0x00000008060a7899 */ /* 0x000fe20008010207 */
[C---:B------:R-:W-:Y:S01]  /*c4a0*/  ISETP.GT.AND P0, PT, R0.reuse, 0x59, P0 ;  /* 0x000000590000780c */ /* 0x040fe20000704270 */
[----:B------:R-:W-:Y:S01]  /*c4b0*/  @P5 STG.E.U16 desc[UR36][R8.64+0xa2], R209 ;  /* 0x0000a2d108005986 */ /* 0x000fe2000c101524 */
[----:B------:R-:W-:Y:S01]  /*c4c0*/  F2FP.F16.F32.PACK_AB R211, RZ, R211 ;  /* 0x000000d3ffd3723e */ /* 0x000fe200000000ff */
[-C--:B------:R-:W-:Y:S01]  /*c4d0*/  FMUL R121, R121, R22.reuse ;  /* 0x0000001679797220 */ /* 0x080fe20000400000 */
        /* <DEDUP_REMOVED lines=8> */
[----:B------:R-:W-:Y:S01]  /*c560*/  ISETP.GT.AND P1, PT, R0, 0x59, P1 ;  /* 0x000000590000780c */ /* 0x000fe20000f24270 */
[----:B------:R-:W-:Y:S01]  /*c570*/  @P0 STG.E.U16 desc[UR36][R8.64+0xb2], R213 ;  /* 0x0000b2d508000986 */ /* 0x000fe2000c101524 */
[----:B------:R-:W-:Y:S01]  /*c580*/  ISETP.GT.AND P0, PT, R3, 0x80, PT ;  /* 0x000000800300780c */ /* 0x000fe20003f04270 */
[----:B------:R-:W-:Y:S01]  /*c590*/  FMUL R123, R123, R22 ;  /* 0x000000167b7b7220 */ /* 0x000fe20000400000 */
[----:B------:R-:W-:Y:S01]  /*c5a0*/  F2FP.F16.F32.PACK_AB R215, RZ, R215 ;  /* 0x000000d7ffd7723e */ /* 0x000fe200000000ff */
[----:B------:R-:W-:Y:S01]  /*c5b0*/  @P4 STG.E.U16 desc[UR36][R8.64+0xb0], R212 ;  /* 0x0000b0d408004986 */ /* 0x000fe2000c101524 */
[----:B------:R-:W-:Y:S01]  /*c5c0*/  LEA R6, P4, R7, R8, 0x8 ;  /* 0x0000000807067211 */ /* 0x000fe200078840ff */
[-C--:B------:R-:W-:Y:S01]  /*c5d0*/  FMUL R124, R124, R22.reuse ;  /* 0x000000167c7c7220 */ /* 0x080fe20000400000 */
[C---:B------:R-:W-:Y:S01]  /*c5e0*/  ISETP.GT.AND P2, PT, R0.reuse, RZ, P0 ;  /* 0x000000ff0000720c */ /* 0x040fe20000744270 */
[----:B------:R-:W-:Y:S01]  /*c5f0*/  @P3 STG.E.U16 desc[UR36][R4.64+0xb0], R214 ;  /* 0x0000b0d604003986 */ /* 0x000fe2000c101524 */
[----:B------:R-:W-:Y:S01]  /*c600*/  ISETP.GT.AND P3, PT, R0, 0x1, P0 ;  /* 0x000000010000780c */ /* 0x000fe20000764270 */
[-C--:B------:R-:W-:Y:S01]  /*c610*/  FMUL R125, R125, R22.reuse ;  /* 0x000000167d7d7220 */ /* 0x080fe20000400000 */
[----:B------:R-:W-:Y:S01]  /*c620*/  F2FP.F16.F32.PACK_AB R121, RZ, R121 ;  /* 0x00000079ff79723e */ /* 0x000fe200000000ff */
[----:B------:R0:W-:Y:S01]  /*c630*/  @P1 STG.E.U16 desc[UR36][R4.64+0xb2], R215 ;  /* 0x0000b2d704001986 */ /* 0x0001e2000c101524 */
[----:B------:R-:W-:Y:S01]  /*c640*/  IADD3.X R7, R9, UR10, RZ, P4, !PT ;  /* 0x0000000a09077c10 */ /* 0x000fe2000a7fe4ff */
[-C--:B------:R-:W-:Y:S01]  /*c650*/  FMUL R126, R126, R22.reuse ;  /* 0x000000167e7e7220 */ /* 0x080fe20000400000 */
[----:B------:R-:W-:Y:S01]  /*c660*/  ISETP.GT.AND P1, PT, R3, 0x88, PT ;  /* 0x000000880300780c */ /* 0x000fe20003f24270 */
[-C--:B------:R-:W-:Y:S01]  /*c670*/  FMUL R127, R127, R22.reuse ;  /* 0x000000167f7f7220 */ /* 0x080fe20000400000 */
[----:B------:R-:W-:Y:S01]  /*c680*/  IADD3 R12, P6, R6, UR5, RZ ;  /* 0x00000005060c7c10 */ /* 0x000fe2000ffde0ff */
[-C--:B------:R-:W-:Y:S01]  /*c690*/  FMUL R128, R128, R22.reuse ;  /* 0x0000001680807220 */ /* 0x080fe20000400000 */
[C---:B------:R-:W-:Y:S01]  /*c6a0*/  ISETP.GT.AND P5, PT, R0.reuse, RZ, P1 ;  /* 0x000000ff0000720c */ /* 0x040fe20000fa4270 */
[----:B------:R-:W-:Y:S01]  /*c6b0*/  FMUL R129, R129, R22 ;  /* 0x0000001681817220 */ /* 0x000fe20000400000 */
[----:B------:R-:W-:Y:S01]  /*c6c0*/  ISETP.GT.AND P4, PT, R0, 0x1, P1 ;  /* 0x000000010000780c */ /* 0x000fe20000f84270 */
[----:B------:R-:W-:Y:S01]  /*c6d0*/  @P3 STG.E.U16 desc[UR36][R6.64+0x2], R121 ;  /* 0x0000027906003986 */ /* 0x000fe2000c101524 */
[----:B------:R-:W-:Y:S01]  /*c6e0*/  F2FP.F16.F32.PACK_AB R120, RZ, R120 ;  /* 0x00000078ff78723e */ /* 0x000fe200000000ff */
[-C--:B------:R-:W-:Y:S01]  /*c6f0*/  FMUL R130, R130, R22.reuse ;  /* 0x0000001682827220 */ /* 0x080fe20000400000 */
[----:B------:R-:W-:Y:S01]  /*c700*/  ISETP.GT.AND P3, PT, R0, 0x8, P0 ;  /* 0x000000080000780c */ /* 0x000fe20000764270 */
[-C--:B------:R-:W-:Y:S01]  /*c710*/  FMUL R131, R131, R22.reuse ;  /* 0x0000001683837220 */ /* 0x080fe20000400000 */
[----:B------:R-:W-:Y:S01]  /*c720*/  IADD3.X R13, R7, UR4, RZ, P6, !PT ;  /* 0x00000004070d7c10 */ /* 0x000fe2000b7fe4ff */
[----:B------:R-:W-:Y:S01]  /*c730*/  @P2 STG.E.U16 desc[UR36][R6.64], R120 ;  /* 0x0000007806002986 */ /* 0x000fe2000c101524 */
[----:B0-----:R-:W-:Y:S01]  /*c740*/  IADD3 R4, P6, R6, UR5, RZ ;  /* 0x0000000506047c10 */ /* 0x001fe2000ffde0ff */
[----:B------:R-:W-:Y:S01]  /*c750*/  FMUL R132, R132, R22 ;  /* 0x0000001684847220 */ /* 0x000fe20000400000 */
[----:B------:R-:W-:Y:S01]  /*c760*/  F2FP.F16.F32.PACK_AB R122, RZ, R122 ;  /* 0x0000007aff7a723e */ /* 0x000fe200000000ff */
[-C--:B------:R-:W-:Y:S01]  /*c770*/  FMUL R133, R133, R22.reuse ;  /* 0x0000001685857220 */ /* 0x080fe20000400000 */
[----:B------:R-:W-:Y:S01]  /*c780*/  ISETP.GT.AND P2, PT, R0, 0x9, P0 ;  /* 0x000000090000780c */ /* 0x000fe20000744270 */
[-C--:B------:R-:W-:Y:S01]  /*c790*/  FMUL R134, R134, R22.reuse ;  /* 0x0000001686867220 */ /* 0x080fe20000400000 */
[----:B------:R-:W-:Y:S01]  /*c7a0*/  F2FP.F16.F32.PACK_AB R123, RZ, R123 ;  /* 0x0000007bff7b723e */ /* 0x000fe200000000ff */
[----:B------:R-:W-:Y:S01]  /*c7b0*/  @P5 STG.E.U16 desc[UR36][R12.64], R122 ;  /* 0x0000007a0c005986 */ /* 0x000fe2000c101524 */
[----:B------:R-:W-:Y:S01]  /*c7c0*/  IADD3.X R5, R7, UR4, RZ, P6, !PT ;  /* 0x0000000407057c10 */ /* 0x000fe2000b7fe4ff */
[----:B------:R-:W-:Y:S01]  /*c7d0*/  FMUL R135, R135, R22 ;  /* 0x0000001687877220 */ /* 0x000fe20000400000 */
[----:B------:R-:W-:Y:S01]  /*c7e0*/  F2FP.F16.F32.PACK_AB R124, RZ, R124 ;  /* 0x0000007cff7c723e */ /* 0x000fe200000000ff */
[----:B------:R-:W-:Y:S01]  /*c7f0*/  FMUL R136, R136, R22 ;  /* 0x0000001688887220 */ /* 0x000fe20000400000 */
[----:B------:R-:W-:Y:S01]  /*c800*/  F2FP.F16.F32.PACK_AB R125, RZ, R125 ;  /* 0x0000007dff7d723e */ /* 0x000fe200000000ff */
[----:B------:R-:W-:Y:S01]  /*c810*/  @P4 STG.E.U16 desc[UR36][R4.64+0x2], R123 ;  /* 0x0000027b04004986 */ /* 0x000fe2000c101524 */
[----:B------:R-:W-:Y:S01]  /*c820*/  F2FP.F16.F32.PACK_AB R126, RZ, R126 ;  /* 0x0000007eff7e723e */ /* 0x000fe200000000ff */
[-C--:B------:R-:W-:Y:S01]  /*c830*/  FMUL R137, R137, R22.reuse ;  /* 0x0000001689897220 */ /* 0x080fe20000400000 */
[----:B------:R-:W-:Y:S01]  /*c840*/  F2FP.F16.F32.PACK_AB R127, RZ, R127 ;  /* 0x0000007fff7f723e */ /* 0x000fe200000000ff */
[----:B------:R-:W-:Y:S01]  /*c850*/  @P3 STG.E.U16 desc[UR36][R6.64+0x10], R124 ;  /* 0x0000107c06003986 */ /* 0x000fe2000c101524 */
[----:B------:R-:W-:Y:S01]  /*c860*/  ISETP.GT.AND P3, PT, R0, 0x8, P1 ;  /* 0x000000080000780c */ /* 0x000fe20000f64270 */
[-C--:B------:R-:W-:Y:S01]  /*c870*/  FMUL R138, R138, R22.reuse ;  /* 0x000000168a8a7220 */ /* 0x080fe20000400000 */
[C---:B------:R-:W-:Y:S01]  /*c880*/  ISETP.GT.AND P4, PT, R0.reuse, 0x10, P0 ;  /* 0x000000100000780c */ /* 0x040fe20000784270 */
[----:B------:R-:W-:Y:S01]  /*c890*/  @P2 STG.E.U16 desc[UR36][R6.64+0x12], R125 ;  /* 0x0000127d06002986 */ /* 0x000fe2000c101524 */
[C---:B------:R-:W-:Y:S01]  /*c8a0*/  ISETP.GT.AND P2, PT, R0.reuse, 0x9, P1 ;  /* 0x000000090000780c */ /* 0x040fe20000f44270 */
[-C--:B------:R-:W-:Y:S01]  /*c8b0*/  FMUL R139, R139, R22.reuse ;  /* 0x000000168b8b7220 */ /* 0x080fe20000400000 */
[----:B------:R-:W-:Y:S01]  /*c8c0*/  ISETP.GT.AND P5, PT, R0, 0x11, P0 ;  /* 0x000000110000780c */ /* 0x000fe200007a4270 */
[----:B------:R-:W-:Y:S01]  /*c8d0*/  FMUL R140, R140, R22 ;  /* 0x000000168c8c7220 */ /* 0x000fe20000400000 */
[----:B------:R-:W-:Y:S01]  /*c8e0*/  F2FP.F16.F32.PACK_AB R128, RZ, R128 ;  /* 0x00000080ff80723e */ /* 0x000fe200000000ff */
[-C--:B------:R-:W-:Y:S01]  /*c8f0*/  FMUL R141, R141, R22.reuse ;  /* 0x000000168d8d7220 */ /* 0x080fe20000400000 */
[----:B------:R-:W-:Y:S01]  /*c900*/  F2FP.F16.F32.PACK_AB R129, RZ, R129 ;  /* 0x00000081ff81723e */ /* 0x000fe200000000ff */
[----:B------:R-:W-:Y:S01]  /*c910*/  FMUL R142, R142, R22 ;  /* 0x000000168e8e7220 */ /* 0x000fe20000400000 */
[----:B------:R-:W-:Y:S01]  /*c920*/  F2FP.F16.F32.PACK_AB R130, RZ, R130 ;  /* 0x00000082ff82723e */ /* 0x000fe200000000ff */
[--C-:B------:R-:W-:Y:S01]  /*c930*/  @P3 IMAD.MOV.U32 R10, RZ, RZ, R12.reuse ;  /* 0x000000ffff0a3224 */ /* 0x100fe200078e000c */
[----:B------:R-:W-:Y:S01]  /*c940*/  F2FP.F16.F32.PACK_AB R131, RZ, R131 ;  /* 0x00000083ff83723e */ /* 0x000fe200000000ff */
[--C-:B------:R-:W-:Y:S01]  /*c950*/  @P3 IMAD.MOV.U32 R11, RZ, RZ, R13.reuse ;  /* 0x000000ffff0b3224 */ /* 0x100fe200078e000d */
[----:B------:R-:W-:Y:S01]  /*c960*/  F2FP.F16.F32.PACK_AB R132, RZ, R132 ;  /* 0x00000084ff84723e */ /* 0x000fe200000000ff */
[-C--:B------:R-:W-:Y:S01]  /*c970*/  FMUL R143, R143, R22.reuse ;  /* 0x000000168f8f7220 */ /* 0x080fe20000400000 */
[----:B------:R-:W-:Y:S01]  /*c980*/  F2FP.F16.F32.PACK_AB R133, RZ, R133 ;  /* 0x00000085ff85723e */ /* 0x000fe200000000ff */
[-C--:B------:R-:W-:Y:S01]  /*c990*/  FMUL R144, R144, R22.reuse ;  /* 0x0000001690907220 */ /* 0x080fe20000400000 */
[----:B------:R0:W-:Y:S01]  /*c9a0*/  @P3 STG.E.U16 desc[UR36][R10.64+0x10], R126 ;  /* 0x0000107e0a003986 */ /* 0x0001e2000c101524 */
[C---:B------:R-:W-:Y:S01]  /*c9b0*/  ISETP.GT.AND P3, PT, R0.reuse, 0x11, P1 ;  /* 0x000000110000780c */ /* 0x040fe20000f64270 */
[----:B------:R-:W-:Y:S01]  /*c9c0*/  FMUL R145, R145, R22 ;  /* 0x0000001691917220 */ /* 0x000fe20000400000 */
[----:B------:R-:W-:Y:S01]  /*c9d0*/  F2FP.F16.F32.PACK_AB R134, RZ, R134 ;  /* 0x00000086ff86723e */ /* 0x000fe200000000ff */
[----:B------:R-:W-:Y:S01]  /*c9e0*/  @P2 STG.E.U16 desc[UR36][R4.64+0x12], R127 ;  /* 0x0000127f04002986 */ /* 0x000fe2000c101524 */
[----:B------:R-:W-:Y:S01]  /*c9f0*/  ISETP.GT.AND P2, PT, R0, 0x10, P1 ;  /* 0x000000100000780c */ /* 0x000fe20000f44270 */
[-C--:B------:R-:W-:Y:S01]  /*ca00*/  FMUL R146, R146, R22.reuse ;  /* 0x0000001692927220 */ /* 0x080fe20000400000 */
[----:B------:R-:W-:Y:S01]  /*ca10*/  F2FP.F16.F32.PACK_AB R135, RZ, R135 ;  /* 0x00000087ff87723e */ /* 0x000fe200000000ff */
[----:B------:R-:W-:Y:S01]  /*ca20*/  @P4 STG.E.U16 desc[UR36][R6.64+0x20], R128 ;  /* 0x0000208006004986 */ /* 0x000fe2000c101524 */
[C---:B------:R-:W-:Y:S01]  /*ca30*/  ISETP.GT.AND P4, PT, R0.reuse, 0x18, P0 ;  /* 0x000000180000780c */ /* 0x040fe20000784270 */
[----:B------:R-:W-:Y:S01]  /*ca40*/  FMUL R147, R147, R22 ;  /* 0x0000001693937220 */ /* 0x000fe20000400000 */
[----:B------:R-:W-:Y:S01]  /*ca50*/  F2FP.F16.F32.PACK_AB R136, RZ, R136 ;  /* 0x00000088ff88723e */ /* 0x000fe200000000ff */
[----:B------:R-:W-:Y:S01]  /*ca60*/  @P5 STG.E.U16 desc[UR36][R6.64+0x22], R129 ;  /* 0x0000228106005986 */ /* 0x000fe2000c101524 */
[----:B------:R-:W-:Y:S01]  /*ca70*/  ISETP.GT.AND P5, PT, R0, 0x19, P0 ;  /* 0x000000190000780c */ /* 0x000fe200007a4270 */
[-C--:B------:R-:W-:Y:S01]  /*ca80*/  FMUL R148, R148, R22.reuse ;  /* 0x0000001694947220 */ /* 0x080fe20000400000 */
[----:B------:R-:W-:Y:S01]  /*ca90*/  F2FP.F16.F32.PACK_AB R137, RZ, R137 ;  /* 0x00000089ff89723e */ /* 0x000fe200000000ff */
[----:B------:R-:W-:Y:S01]  /*caa0*/  FMUL R149, R149, R22 ;  /* 0x0000001695957220 */ /* 0x000fe20000400000 */
[----:B------:R-:W-:Y:S01]  /*cab0*/  F2FP.F16.F32.PACK_AB R138, RZ, R138 ;  /* 0x0000008aff8a723e */ /* 0x000fe200000000ff */
[--C-:B0-----:R-:W-:Y:S01]  /*cac0*/  @P2 IMAD.MOV.U32 R10, RZ, RZ, R12.reuse ;  /* 0x000000ffff0a2224 */ /* 0x101fe200078e000c */
[----:B------:R-:W-:Y:S01]  /*cad0*/  F2FP.F16.F32.PACK_AB R139, RZ, R139 ;  /* 0x0000008bff8b723e */ /* 0x000fe200000000ff */
[--C-:B------:R-:W-:Y:S01]  /*cae0*/  @P2 IMAD.MOV.U32 R11, RZ, RZ, R13.reuse ;  /* 0x000000ffff0b2224 */ /* 0x100fe200078e000d */
[----:B------:R-:W-:Y:S01]  /*caf0*/  F2FP.F16.F32.PACK_AB R140, RZ, R140 ;  /* 0x0000008cff8c723e */ /* 0x000fe200000000ff */
[-C--:B------:R-:W-:Y:S01]  /*cb00*/  FMUL R150, R150, R22.reuse ;  /* 0x0000001696967220 */ /* 0x080fe20000400000 */
[----:B------:R-:W-:Y:S01]  /*cb10*/  F2FP.F16.F32.PACK_AB R141, RZ, R141 ;  /* 0x0000008dff8d723e */ /* 0x000fe200000000ff */
[-C--:B------:R-:W-:Y:S01]  /*cb20*/  FMUL R151, R151, R22.reuse ;  /* 0x0000001697977220 */ /* 0x080fe20000400000 */
[----:B------:R0:W-:Y:S01]  /*cb30*/  @P2 STG.E.U16 desc[UR36][R10.64+0x20], R130 ;  /* 0x000020820a002986 */ /* 0x0001e2000c101524 */
[----:B------:R-:W-:Y:S01]  /*cb40*/  ISETP.GT.AND P2, PT, R0, 0x18, P1 ;  /* 0x000000180000780c */ /* 0x000fe20000f44270 */
[----:B------:R-:W-:Y:S01]  /*cb50*/  FMUL R152, R152, R22 ;  /* 0x0000001698987220 */ /* 0x000fe20000400000 */
[----:B------:R-:W-:Y:S01]  /*cb60*/  F2FP.F16.F32.PACK_AB R142, RZ, R142 ;  /* 0x0000008eff8e723e */ /* 0x000fe200000000ff */
        /* <DEDUP_REMOVED lines=10> */
[--C-:B0-----:R-:W-:Y:S01]  /*cc10*/  @P2 IMAD.MOV.U32 R10, RZ, RZ, R12.reuse ;  /* 0x000000ffff0a2224 */ /* 0x101fe200078e000c */
[----:B------:R-:W-:Y:S01]  /*cc20*/  @P2 MOV R11, R13 ;  /* 0x0000000d000b2202 */ /* 0x000fe20000000f00 */
[-C--:B------:R-:W-:Y:S01]  /*cc30*/  FMUL R155, R155, R22.reuse ;  /* 0x000000169b9b7220 */ /* 0x080fe20000400000 */
[----:B------:R-:W-:Y:S01]  /*cc40*/  F2FP.F16.F32.PACK_AB R145, RZ, R145 ;  /* 0x00000091ff91723e */ /* 0x000fe200000000ff */
[----:B------:R-:W-:Y:S01]  /*cc50*/  FMUL R156, R156, R22 ;  /* 0x000000169c9c7220 */ /* 0x000fe20000400000 */
[----:B------:R-:W-:Y:S01]  /*cc60*/  F2FP.F16.F32.PACK_AB R146, RZ, R146 ;  /* 0x00000092ff92723e */ /* 0x000fe200000000ff */
[----:B------:R0:W-:Y:S01]  /*cc70*/  @P2 STG.E.U16 desc[UR36][R10.64+0x30], R134 ;  /* 0x000030860a002986 */ /* 0x0001e2000c101524 */
        /* <DEDUP_REMOVED lines=12> */
[----:B------:R-:W-:Y:S01]  /*cd40*/  ISETP.GT.AND P5, PT, R0, 0x29, P0 ;  /* 0x000000290000780c */ /* 0x000fe200007a4270 */
[--C-:B0-----:R-:W-:Y:S01]  /*cd50*/  @P2 IMAD.MOV.U32 R10, RZ, RZ, R12.reuse ;  /* 0x000000ffff0a2224 */ /* 0x101fe200078e000c */
[----:B------:R-:W-:Y:S01]  /*cd60*/  F2FP.F16.F32.PACK_AB R150, RZ, R150 ;  /* 0x00000096ff96723e */ /* 0x000fe200000000ff */
[--C-:B------:R-:W-:Y:S01]  /*cd70*/  @P2 IMAD.MOV.U32 R11, RZ, RZ, R13.reuse ;  /* 0x000000ffff0b2224 */ /* 0x100fe200078e000d */
[----:B------:R-:W-:Y:S01]  /*cd80*/  F2FP.F16.F32.PACK_AB R151, RZ, R151 ;  /* 0x00000097ff97723e */ /* 0x000fe200000000ff */
[----:B------:R-:W-:Y:S01]  /*cd90*/  FMUL R160, R160, R22 ;  /* 0x00000016a0a07220 */ /* 0x000fe20000400000 */
[----:B------:R-:W-:Y:S01]  /*cda0*/  F2FP.F16.F32.PACK_AB R152, RZ, R152 ;  /* 0x00000098ff98723e */ /* 0x000fe200000000ff */
[-C--:B------:R-:W-:Y:S01]  /*cdb0*/  FMUL R161, R161, R22.reuse ;  /* 0x00000016a1a17220 */ /* 0x080fe20000400000 */
[----:B------:R0:W-:Y:S01]  /*cdc0*/  @P2 STG.E.U16 desc[UR36][R10.64+0x40], R138 ;  /* 0x0000408a0a002986 */ /* 0x0001e2000c101524 */
[----:B------:R-:W-:Y:S01]  /*cdd0*/  ISETP.GT.AND P2, PT, R0, 0x28, P1 ;  /* 0x000000280000780c */ /* 0x000fe20000f44270 */
[-C--:B------:R-:W-:Y:S01]  /*cde0*/  FMUL R162, R162, R22.reuse ;  /* 0x00000016a2a27220 */ /* 0x080fe20000400000 */
[----:B------:R-:W-:Y:S01]  /*cdf0*/  F2FP.F16.F32.PACK_AB R153, RZ, R153 ;  /* 0x00000099ff99723e */ /* 0x000fe200000000ff */
[----:B------:R-:W-:Y:S01]  /*ce00*/  @P3 STG.E.U16 desc[UR36][R4.64+0x42], R139 ;  /* 0x0000428b04003986 */ /* 0x000fe2000c101524 */
[C---:B------:R-:W-:Y:S01]  /*ce10*/  ISETP.GT.AND P3, PT, R0.reuse, 0x29, P1 ;  /* 0x000000290000780c */ /* 0x040fe20000f64270 */
[-C--:B------:R-:W-:Y:S01]  /*ce20*/  FMUL R163, R163, R22.reuse ;  /* 0x00000016a3a37220 */ /* 0x080fe20000400000 */
[C---:B------:R-:W-:Y:S01]  /*ce30*/  ISETP.GT.AND P6, PT, R0.reuse, 0x48, P1 ;  /* 0x000000480000780c */ /* 0x040fe20000fc4270 */
[----:B------:R-:W-:Y:S01]  /*ce40*/  @P4 STG.E.U16 desc[UR36][R6.64+0x50], R140 ;  /* 0x0000508c06004986 */ /* 0x000fe2000c101524 */
[----:B------:R-:W-:Y:S01]  /*ce50*/  ISETP.GT.AND P4, PT, R0, 0x30, P0 ;  /* 0x000000300000780c */ /* 0x000fe20000784270 */
        /* <DEDUP_REMOVED lines=16> */
[C---:B------:R-:W-:Y:S01]  /*cf60*/  ISETP.GT.AND P3, PT, R0.reuse, 0x31, P1 ;  /* 0x000000310000780c */ /* 0x040fe20000f64270 */
[----:B------:R-:W-:Y:S01]  /*cf70*/  IMAD.U32 R15, RZ, RZ, UR6 ;  /* 0x00000006ff0f7e24 */ /* 0x000fe2000f8e00ff */
[----:B------:R-:W-:Y:S01]  /*cf80*/  F2FP.F16.F32.PACK_AB R159, RZ, R159 ;  /* 0x0000009fff9f723e */ /* 0x000fe200000000ff */
[----:B------:R-:W-:Y:S01]  /*cf90*/  @P4 STG.E.U16 desc[UR36][R6.64+0x60], R144 ;  /* 0x0000609006004986 */ /* 0x000fe2000c101524 */
[C---:B------:R-:W-:Y:S01]  /*cfa0*/  ISETP.GT.AND P4, PT, R0.reuse, 0x38, P0 ;  /* 0x000000380000780c */ /* 0x040fe20000784270 */
[----:B------:R-:W-:Y:S01]  /*cfb0*/  USHF.L.U64.HI UR10, UR6, 0x9, UR7 ;  /* 0x00000009060a7899 */ /* 0x000fe20008010207 */
        /* <DEDUP_REMOVED lines=61> */
[----:B------:R-:W-:Y:S01]  /*d390*/  FMUL R86, R86, R22 ;  /* 0x0000001656567220 */ /* 0x000fe20000400000 */
[----:B------:R-:W-:Y:S01]  /*d3a0*/  F2FP.F16.F32.PACK_AB R82, RZ, R82 ;  /* 0x00000052ff52723e */ /* 0x000fe200000000ff */
[----:B0-----:R-:W-:Y:S01]  /*d3b0*/  @P6 IMAD.MOV.U32 R10, RZ, RZ, R12 ;  /* 0x000000ffff0a6224 */ /* 0x001fe200078e000c */
[----:B------:R-:W-:Y:S01]  /*d3c0*/  @P5 STG.E.U16 desc[UR36][R6.64+0x92], R157 ;  /* 0x0000929d06005986 */ /* 0x000fe2000c101524 */
[----:B------:R-:W-:Y:S01]  /*d3d0*/  @P6 IMAD.MOV.U32 R11, RZ, RZ, R13 ;  /* 0x000000ffff0b6224 */ /* 0x000fe200078e000d */
[C---:B------:R-:W-:Y:S01]  /*d3e0*/  ISETP.GT.AND P5, PT, R0.reuse, 0x50, P0 ;  /* 0x000000500000780c */ /* 0x040fe200007a4270 */
[-C--:B------:R-:W-:Y:S01]  /*d3f0*/  FMUL R87, R87, R22.reuse ;  /* 0x0000001657577220 */ /* 0x080fe20000400000 */
[----:B------:R-:W-:Y:S01]  /*d400*/  F2FP.F16.F32.PACK_AB R83, RZ, R83 ;  /* 0x00000053ff53723e */ /* 0x000fe200000000ff */
[-C--:B------:R-:W-:Y:S01]  /*d410*/  FMUL R89, R89, R22.reuse ;  /* 0x0000001659597220 */ /* 0x080fe20000400000 */
[----:B------:R0:W-:Y:S01]  /*d420*/  @P6 STG.E.U16 desc[UR36][R10.64+0x90], R158 ;  /* 0x0000909e0a006986 */ /* 0x0001e2000c101524 */
[----:B------:R-:W-:Y:S01]  /*d430*/  ISETP.GT.AND P6, PT, R0, 0x51, P0 ;  /* 0x000000510000780c */ /* 0x000fe200007c4270 */
[-C--:B------:R-:W-:Y:S01]  /*d440*/  FMUL R88, R88, R22.reuse ;  /* 0x0000001658587220 */ /* 0x080fe20000400000 */
[----:B------:R-:W-:Y:S01]  /*d450*/  F2FP.F16.F32.PACK_AB R85, RZ, R85 ;  /* 0x00000055ff55723e */ /* 0x000fe200000000ff */
[----:B------:R-:W-:Y:S01]  /*d460*/  @P2 STG.E.U16 desc[UR36][R4.64+0x92], R159 ;  /* 0x0000929f04002986 */ /* 0x000fe2000c101524 */
[----:B------:R-:W-:Y:S01]  /*d470*/  ISETP.GT.AND P2, PT, R0, 0x51, P1 ;  /* 0x000000510000780c */ /* 0x000fe20000f44270 */
[----:B------:R-:W-:Y:S01]  /*d480*/  FMUL R90, R90, R22 ;  /* 0x000000165a5a7220 */ /* 0x000fe20000400000 */
[----:B------:R-:W-:Y:S01]  /*d490*/  F2FP.F16.F32.PACK_AB R84, RZ, R84 ;  /* 0x00000054ff54723e */ /* 0x000fe200000000ff */
[-C--:B------:R-:W-:Y:S01]  /*d4a0*/  FMUL R91, R91, R22.reuse ;  /* 0x000000165b5b7220 */ /* 0x080fe20000400000 */
[----:B------:R-:W-:Y:S01]  /*d4b0*/  @P5 STG.E.U16 desc[UR36][R6.64+0xa0], R160 ;  /* 0x0000a0a006005986 */ /* 0x000fe2000c101524 */
[C---:B------:R-:W-:Y:S01]  /*d4c0*/  ISETP.GT.AND P5, PT, R0.reuse, 0x58, P1 ;  /* 0x000000580000780c */ /* 0x040fe20000fa4270 */
[-C--:B------:R-:W-:Y:S01]  /*d4d0*/  FMUL R93, R93, R22.reuse ;  /* 0x000000165d5d7220 */ /* 0x080fe20000400000 */
[----:B------:R-:W-:Y:S01]  /*d4e0*/  ISETP.GT.AND P1, PT, R0, 0x59, P1 ;  /* 0x000000590000780c */ /* 0x000fe20000f24270 */
[----:B------:R-:W-:Y:S01]  /*d4f0*/  FMUL R92, R92, R22 ;  /* 0x000000165c5c7220 */ /* 0x000fe20000400000 */
[----:B------:R-:W-:Y:S01]  /*d500*/  @P6 STG.E.U16 desc[UR36][R6.64+0xa2], R161 ;  /* 0x0000a2a106006986 */ /* 0x000fe2000c101524 */
[----:B0-----:R-:W-:Y:S01]  /*d510*/  LEA R10, P4, R15, R8, 0x9 ;  /* 0x000000080f0a7211 */ /* 0x001fe200078848ff */
[----:B------:R-:W-:Y:S01]  /*d520*/  FMUL R94, R94, R22 ;  /* 0x000000165e5e7220 */ /* 0x000fe20000400000 */
[----:B------:R-:W-:Y:S01]  /*d530*/  F2FP.F16.F32.PACK_AB R86, RZ, R86 ;  /* 0x00000056ff56723e */ /* 0x000fe200000000ff */
[----:B------:R-:W-:Y:S01]  /*d540*/  @P3 STG.E.U16 desc[UR36][R12.64+0xa0], R162 ;  /* 0x0000a0a20c003986 */ /* 0x000fe2000c101524 */
[C---:B------:R-:W-:Y:S01]  /*d550*/  ISETP.GT.AND P3, PT, R0.reuse, 0x58, P0 ;  /* 0x000000580000780c */ /* 0x040fe20000764270 */
[-C--:B------:R-:W-:Y:S01]  /*d560*/  FMUL R95, R95, R22.reuse ;  /* 0x000000165f5f7220 */ /* 0x080fe20000400000 */
[----:B------:R-:W-:Y:S01]  /*d570*/  ISETP.GT.AND P0, PT, R0, 0x59, P0 ;  /* 0x000000590000780c */ /* 0x000fe20000704270 */
[----:B------:R-:W-:Y:S01]  /*d580*/  @P2 STG.E.U16 desc[UR36][R4.64+0xa2], R163 ;  /* 0x0000a2a304002986 */ /* 0x000fe2000c101524 */
[----:B------:R-:W-:Y:S01]  /*d590*/  ISETP.GT.AND P2, PT, R3, 0x108, PT ;  /* 0x000001080300780c */ /* 0x000fe20003f44270 */
[-C--:B------:R-:W-:Y:S01]  /*d5a0*/  FMUL R97, R97, R22.reuse ;  /* 0x0000001661617220 */ /* 0x080fe20000400000 */
[----:B------:R-:W-:Y:S01]  /*d5b0*/  IADD3.X R11, R9, UR10, RZ, P4, !PT ;  /* 0x0000000a090b7c10 */ /* 0x000fe2000a7fe4ff */
[-C--:B------:R-:W-:Y:S01]  /*d5c0*/  FMUL R96, R96, R22.reuse ;  /* 0x0000001660607220 */ /* 0x080fe20000400000 */
[----:B------:R-:W-:Y:S01]  /*d5d0*/  F2FP.F16.F32.PACK_AB R87, RZ, R87 ;  /* 0x00000057ff57723e */ /* 0x000fe200000000ff */
[-C--:B------:R-:W-:Y:S01]  /*d5e0*/  FMUL R98, R98, R22.reuse ;  /* 0x0000001662627220 */ /* 0x080fe20000400000 */
[----:B------:R-:W-:Y:S01]  /*d5f0*/  F2FP.F16.F32.PACK_AB R89, RZ, R89 ;  /* 0x00000059ff59723e */ /* 0x000fe200000000ff */
[----:B------:R-:W-:Y:S01]  /*d600*/  FMUL R99, R99, R22 ;  /* 0x0000001663637220 */ /* 0x000fe20000400000 */
[----:B------:R-:W-:Y:S01]  /*d610*/  F2FP.F16.F32.PACK_AB R88, RZ, R88 ;  /* 0x00000058ff58723e */ /* 0x000fe200000000ff */
[----:B------:R-:W-:Y:S01]  /*d620*/  @P3 STG.E.U16 desc[UR36][R6.64+0xb0], R164 ;  /* 0x0000b0a406003986 */ /* 0x000fe2000c101524 */
[----:B------:R-:W-:Y:S01]  /*d630*/  ISETP.GT.AND P3, PT, R3, 0x100, PT ;  /* 0x000001000300780c */ /* 0x000fe20003f64270 */
[----:B------:R-:W-:Y:S01]  /*d640*/  FMUL R101, R101, R22 ;  /* 0x0000001665657220 */ /* 0x000fe20000400000 */
[----:B------:R-:W-:Y:S01]  /*d650*/  F2FP.F16.F32.PACK_AB R90, RZ, R90 ;  /* 0x0000005aff5a723e */ /* 0x000fe200000000ff */
[----:B------:R0:W-:Y:S01]  /*d660*/  @P0 STG.E.U16 desc[UR36][R6.64+0xb2], R165 ;  /* 0x0000b2a506000986 */ /* 0x0001e2000c101524 */
[----:B------:R-:W-:Y:S01]  /*d670*/  ISETP.GT.AND P0, PT, R0, RZ, P3 ;  /* 0x000000ff0000720c */ /* 0x000fe20001f04270 */
[-C--:B------:R-:W-:Y:S01]  /*d680*/  FMUL R100, R100, R22.reuse ;  /* 0x0000001664647220 */ /* 0x080fe20000400000 */
[----:B------:R-:W-:Y:S01]  /*d690*/  F2FP.F16.F32.PACK_AB R91, RZ, R91 ;  /* 0x0000005bff5b723e */ /* 0x000fe200000000ff */
[----:B------:R-:W-:Y:S01]  /*d6a0*/  @P5 STG.E.U16 desc[UR36][R12.64+0xb0], R166 ;  /* 0x0000b0a60c005986 */ /* 0x000fe2000c101524 */
[----:B------:R-:W-:Y:S01]  /*d6b0*/  ISETP.GT.AND P5, PT, R0, RZ, P2 ;  /* 0x000000ff0000720c */ /* 0x000fe200017a4270 */
[-C--:B------:R-:W-:Y:S01]  /*d6c0*/  FMUL R102, R102, R22.reuse ;  /* 0x0000001666667220 */ /* 0x080fe20000400000 */
[----:B------:R-:W-:Y:S01]  /*d6d0*/  F2FP.F16.F32.PACK_AB R93, RZ, R93 ;  /* 0x0000005dff5d723e */ /* 0x000fe200000000ff */
[----:B------:R1:W-:Y:S01]  /*d6e0*/  @P1 STG.E.U16 desc[UR36][R4.64+0xb2], R167 ;  /* 0x0000b2a704001986 */ /* 0x0003e2000c101524 */
[----:B------:R-:W-:Y:S01]  /*d6f0*/  ISETP.GT.AND P1, PT, R0, 0x1, P3 ;  /* 0x000000010000780c */ /* 0x000fe20001f24270 */
[----:B------:R-:W-:Y:S01]  /*d700*/  FMUL R103, R103, R22 ;  /* 0x0000001667677220 */ /* 0x000fe20000400000 */
[----:B------:R-:W-:Y:S01]  /*d710*/  F2FP.F16.F32.PACK_AB R92, RZ, R92 ;  /* 0x0000005cff5c723e */ /* 0x000fe200000000ff */
[-C--:B------:R-:W-:Y:S01]  /*d720*/  FMUL R104, R104, R22.reuse ;  /* 0x0000001668687220 */ /* 0x080fe20000400000 */
[----:B0-----:R-:W-:Y:S01]  /*d730*/  IADD3 R6, P4, R10, UR5, RZ ;  /* 0x000000050a067c10 */ /* 0x001fe2000ff9e0ff */
[----:B------:R-:W-:Y:S01]  /*d740*/  @P0 STG.E.U16 desc[UR36][R10.64], R72 ;  /* 0x000000480a000986 */ /* 0x000fe2000c101524 */
[----:B------:R-:W-:Y:S01]  /*d750*/  ISETP.GT.AND P0, PT, R0, 0x1, P2 ;  /* 0x000000010000780c */ /* 0x000fe20001704270 */
[-C--:B------:R-:W-:Y:S01]  /*d760*/  FMUL R105, R105, R22.reuse ;  /* 0x0000001669697220 */ /* 0x080fe20000400000 */
[----:B------:R-:W-:Y:S01]  /*d770*/  IADD3.X R7, R11, UR4, RZ, P4, !PT ;  /* 0x000000040b077c10 */ /* 0x000fe2000a7fe4ff */
[-C--:B------:R-:W-:Y:S01]  /*d780*/  FMUL R106, R106, R22.reuse ;  /* 0x000000166a6a7220 */ /* 0x080fe20000400000 */
        /* <DEDUP_REMOVED lines=8> */
[----:B-1----:R-:W-:Y:S01]  /*d810*/  IADD3 R4, P5, R10, UR5, RZ ;  /* 0x000000050a047c10 */ /* 0x002fe2000ffbe0ff */
[-C--:B------:R-:W-:Y:S01]  /*d820*/  FMUL R109, R109, R22.reuse ;  /* 0x000000166d6d7220 */ /* 0x080fe20000400000 */
[----:B------:R-:W-:Y:S01]  /*d830*/  F2FP.F16.F32.PACK_AB R97, RZ, R97 ;  /* 0x00000061ff61723e */ /* 0x000fe200000000ff */
        /* <DEDUP_REMOVED lines=12> */
[-C--:B------:R-:W-:Y:S01]  /*d900*/  FMUL R114, R114, R22.reuse ;  /* 0x0000001672727220 */ /* 0x080fe20000400000 */
[----:B------:R-:W-:Y:S01]  /*d910*/  F2FP.F16.F32.PACK_AB R99, RZ, R99 ;  /* 0x00000063ff63723e */ /* 0x000fe200000000ff */
[----:B------:R-:W-:Y:S01]  /*d920*/  @P4 STG.E.U16 desc[UR36][R10.64+0x12], R77 ;  /* 0x0000124d0a004986 */ /* 0x000fe2000c101524 */
[----:B------:R-:W-:Y:S01]  /*d930*/  ISETP.GT.AND P4, PT, R0, 0x10, P3 ;  /* 0x000000100000780c */ /* 0x000fe20001f84270 */
[-C--:B------:R-:W-:Y:S01]  /*d940*/  FMUL R115, R115, R22.reuse ;  /* 0x0000001673737220 */ /* 0x080fe20000400000 */
[----:B------:R-:W-:Y:S01]  /*d950*/  F2FP.F16.F32.PACK_AB R101, RZ, R101 ;  /* 0x00000065ff65723e */ /* 0x000fe200000000ff */
[----:B------:R-:W-:Y:S01]  /*d960*/  FMUL R116, R116, R22 ;  /* 0x0000001674747220 */ /* 0x000fe20000400000 */
        /* <DEDUP_REMOVED lines=14> */
[C---:B------:R-:W-:Y:S01]  /*da50*/  ISETP.GT.AND P4, PT, R0.reuse, 0x18, P3 ;  /* 0x000000180000780c */ /* 0x040fe20001f84270 */
[----:B------:R-:W-:Y:S01]  /*da60*/  UIMAD UR10, UR7, 0x300, URZ ;  /* 0x00000300070a78a4 */ /* 0x000fe2000f8e023f */
        /* <DEDUP_REMOVED lines=96> */
[----:B------:R-:W-:Y:S01]  /*e070*/  ISETP.GT.AND P1, PT, R3, 0x188, PT ;  /* 0x000001880300780c */ /* 0x000fe20003f24270 */
        /* <DEDUP_REMOVED lines=9> */
[----:B------:R-:W-:Y:S01]  /*e110*/  MOV R3, UR6 ;  /* 0x0000000600037c02 */ /* 0x000fe20008000f00 */
[----:B------:R-:W-:Y:S01]  /*e120*/  @P5 STG.E.U16 desc[UR36][R10.64+0x92], R109 ;  /* 0x0000926d0a005986 */ /* 0x000fe2000c101524 */
[C---:B------:R-:W-:Y:S01]  /*e130*/  ISETP.GT.AND P5, PT, R0.reuse, 0x50, P3 ;  /* 0x000000500000780c */ /* 0x040fe20001fa4270 */
[----:B------:R-:W-:Y:S01]  /*e140*/  FMUL R51, R51, R22 ;  /* 0x0000001633337220 */ /* 0x000fe20000400000 */
[----:B------:R-:W-:Y:S01]  /*e150*/  F2FP.F16.F32.PACK_AB R35, RZ, R35 ;  /* 0x00000023ff23723e */ /* 0x000fe200000000ff */
[----:B------:R-:W-:Y:S01]  /*e160*/  IMAD.WIDE.U32 R8, R3, 0x300, R8 ;  /* 0x0000030003087825 */ /* 0x000fe200078e0008 */
[----:B------:R-:W-:Y:S01]  /*e170*/  F2FP.F16.F32.PACK_AB R36, RZ, R36 ;  /* 0x00000024ff24723e */ /* 0x000fe200000000ff */
[----:B------:R-:W-:Y:S01]  /*e180*/  @P4 STG.E.U16 desc[UR36][R10.64+0x90], R108 ;  /* 0x0000906c0a004986 */ /* 0x000fe2000c101524 */
[C---:B------:R-:W-:Y:S01]  /*e190*/  ISETP.GT.AND P4, PT, R0.reuse, 0x49, P2 ;  /* 0x000000490000780c */ /* 0x040fe20001784270 */
[----:B------:R-:W-:Y:S01]  /*e1a0*/  VIADD R9, R9, UR10 ;  /* 0x0000000a09097c36 */ /* 0x000fe20008000000 */
[----:B------:R-:W-:Y:S01]  /*e1b0*/  F2FP.F16.F32.PACK_AB R37, RZ, R37 ;  /* 0x00000025ff25723e */ /* 0x000fe200000000ff */
[----:B------:R-:W-:Y:S01]  /*e1c0*/  @P6 STG.E.U16 desc[UR36][R6.64+0x90], R110 ;  /* 0x0000906e06006986 */ /* 0x000fe2000c101524 */
[----:B------:R-:W-:Y:S01]  /*e1d0*/  ISETP.GT.AND P6, PT, R0, 0x51, P3 ;  /* 0x000000510000780c */ /* 0x000fe20001fc4270 */
[----:B------:R-:W-:Y:S01]  /*e1e0*/  FMUL R52, R52, R22 ;  /* 0x0000001634347220 */ /* 0x000fe20000400000 */
[----:B------:R-:W-:Y:S01]  /*e1f0*/  F2FP.F16.F32.PACK_AB R38, RZ, R38 ;  /* 0x00000026ff26723e */ /* 0x000fe200000000ff */
[-C--:B------:R-:W-:Y:S01]  /*e200*/  FMUL R53, R53, R22.reuse ;  /* 0x0000001635357220 */ /* 0x080fe20000400000 */
[----:B------:R-:W-:Y:S01]  /*e210*/  F2FP.F16.F32.PACK_AB R39, RZ, R39 ;  /* 0x00000027ff27723e */ /* 0x000fe200000000ff */
[----:B------:R-:W-:Y:S01]  /*e220*/  FMUL R54, R54, R22 ;  /* 0x0000001636367220 */ /* 0x000fe20000400000 */
        /* <DEDUP_REMOVED lines=17> */
[-C--:B------:R-:W-:Y:S01]  /*e340*/  FMUL R60, R60, R22.reuse ;  /* 0x000000163c3c7220 */ /* 0x080fe20000400000 */
[----:B------:R-:W-:Y:S01]  /*e350*/  F2FP.F16.F32.PACK_AB R45, RZ, R45 ;  /* 0x0000002dff2d723e */ /* 0x000fe200000000ff */
[----:B------:R-:W-:Y:S01]  /*e360*/  FMUL R61, R61, R22 ;  /* 0x000000163d3d7220 */ /* 0x000fe20000400000 */
[----:B------:R-:W-:Y:S01]  /*e370*/  F2FP.F16.F32.PACK_AB R46, RZ, R46 ;  /* 0x0000002eff2e723e */ /* 0x000fe200000000ff */
[----:B------:R-:W-:Y:S01]  /*e380*/  @P6 STG.E.U16 desc[UR36][R6.64+0xa0], R114 ;  /* 0x0000a07206006986 */ /* 0x000fe2000c101524 */
[----:B------:R-:W-:Y:S01]  /*e390*/  F2FP.F16.F32.PACK_AB R47, RZ, R47 ;  /* 0x0000002fff2f723e */ /* 0x000fe200000000ff */
[----:B------:R-:W-:Y:S01]  /*e3a0*/  FMUL R62, R62, R22 ;  /* 0x000000163e3e7220 */ /* 0x000fe20000400000 */
[----:B------:R-:W-:Y:S01]  /*e3b0*/  F2FP.F16.F32.PACK_AB R48, RZ, R48 ;  /* 0x00000030ff30723e */ /* 0x000fe200000000ff */
[----:B------:R-:W-:Y:S01]  /*e3c0*/  @P5 STG.E.U16 desc[UR36][R4.64+0xa2], R115 ;  /* 0x0000a27304005986 */ /* 0x000fe2000c101524 */
[C---:B------:R-:W-:Y:S01]  /*e3d0*/  ISETP.GT.AND P5, PT, R0.reuse, RZ, P0 ;  /* 0x000000ff0000720c */ /* 0x040fe200007a4270 */
[-C--:B------:R-:W-:Y:S01]  /*e3e0*/  FMUL R63, R63, R22.reuse ;  /* 0x000000163f3f7220 */ /* 0x080fe20000400000 */
[----:B------:R-:W-:Y:S01]  /*e3f0*/  F2FP.F16.F32.PACK_AB R49, RZ, R49 ;  /* 0x00000031ff31723e */ /* 0x000fe200000000ff */
[----:B------:R-:W-:Y:S01]  /*e400*/  @P4 STG.E.U16 desc[UR36][R10.64+0xb0], R116 ;  /* 0x0000b0740a004986 */ /* 0x000fe2000c101524 */
[----:B------:R-:W-:Y:S01]  /*e410*/  ISETP.GT.AND P4, PT, R0, 0x58, P2 ;  /* 0x000000580000780c */ /* 0x000fe20001784270 */
[-C--:B------:R-:W-:Y:S01]  /*e420*/  FMUL R64, R64, R22.reuse ;  /* 0x0000001640407220 */ /* 0x080fe20000400000 */
[C---:B------:R-:W-:Y:S01]  /*e430*/  ISETP.GT.AND P2, PT, R0.reuse, 0x59, P2 ;  /* 0x000000590000780c */ /* 0x040fe20001744270 */
[----:B------:R0:W-:Y:S01]  /*e440*/  @P3 STG.E.U16 desc[UR36][R10.64+0xb2], R117 ;  /* 0x0000b2750a003986 */ /* 0x0001e2000c101524 */
        /* <DEDUP_REMOVED lines=11> */
[----:B0-----:R-:W-:Y:S01]  /*e500*/  @P4 IMAD.MOV.U32 R10, RZ, RZ, R6 ;  /* 0x000000ffff0a4224 */ /* 0x001fe200078e0006 */
[----:B------:R-:W-:Y:S01]  /*e510*/  IADD3 R6, P6, R8, UR5, RZ ;  /* 0x0000000508067c10 */ /* 0x000fe2000ffde0ff */
[----:B------:R-:W-:Y:S01]  /*e520*/  @P4 IMAD.MOV.U32 R11, RZ, RZ, R7 ;  /* 0x000000ffff0b4224 */ /* 0x000fe200078e0007 */
[----:B------:R-:W-:Y:S01]  /*e530*/  F2FP.F16.F32.PACK_AB R55, RZ, R55 ;  /* 0x00000037ff37723e */ /* 0x000fe200000000ff */
[-C--:B------:R-:W-:Y:S01]  /*e540*/  FMUL R70, R70, R22.reuse ;  /* 0x0000001646467220 */ /* 0x080fe20000400000 */
[----:B------:R-:W-:Y:S01]  /*e550*/  IADD3.X R7, R9, UR4, RZ, P6, !PT ;  /* 0x0000000409077c10 */ /* 0x000fe2000b7fe4ff */
[----:B------:R-:W-:Y:S01]  /*e560*/  FMUL R71, R71, R22 ;  /* 0x0000001647477220 */ /* 0x000fe20000400000 */
[----:B------:R-:W-:Y:S01]  /*e570*/  @P4 STG.E.U16 desc[UR36][R10.64+0xb0], R118 ;  /* 0x0000b0760a004986 */ /* 0x000fe2000c101524 */
[----:B------:R-:W-:-:S02]  /*e580*/  ISETP.GT.AND P4, PT, R0, 0x1, P1 ;  /* 0x000000010000780c */ /* 0x000fc40000f84270 */
[----:B------:R-:W-:Y:S01]  /*e590*/  F2FP.F16.F32.PACK_AB R56, RZ, R56 ;  /* 0x00000038ff38723e */ /* 0x000fe200000000ff */
[----:B------:R0:W-:Y:S01]  /*e5a0*/  @P2 STG.E.U16 desc[UR36][R4.64+0xb2], R119 ;  /* 0x0000b27704002986 */ /* 0x0001e2000c101524 */
[C---:B------:R-:W-:Y:S02]  /*e5b0*/  ISETP.GT.AND P2, PT, R0.reuse, 0x8, P0 ;  /* 0x000000080000780c */ /* 0x040fe40000744270 */
[----:B------:R-:W-:Y:S01]  /*e5c0*/  F2FP.F16.F32.PACK_AB R57, RZ, R57 ;  /* 0x00000039ff39723e */ /* 0x000fe200000000ff */
[----:B------:R-:W-:Y:S01]  /*e5d0*/  @P5 STG.E.U16 desc[UR36][R8.64], R24 ;  /* 0x0000001808005986 */ /* 0x000fe2000c101524 */
[----:B------:R-:W-:Y:S02]  /*e5e0*/  ISETP.GT.AND P5, PT, R0, RZ, P1 ;  /* 0x000000ff0000720c */ /* 0x000fe40000fa4270 */
[----:B------:R-:W-:Y:S02]  /*e5f0*/  F2FP.F16.F32.PACK_AB R58, RZ, R58 ;  /* 0x0000003aff3a723e */ /* 0x000fe400000000ff */
[----:B------:R-:W-:-:S02]  /*e600*/  F2FP.F16.F32.PACK_AB R59, RZ, R59 ;  /* 0x0000003bff3b723e */ /* 0x000fc400000000ff */
[----:B------:R-:W-:Y:S01]  /*e610*/  F2FP.F16.F32.PACK_AB R60, RZ, R60 ;  /* 0x0000003cff3c723e */ /* 0x000fe200000000ff */
[----:B0-----:R-:W-:Y:S01]  /*e620*/  @P3 IMAD.MOV.U32 R4, RZ, RZ, R8 ;  /* 0x000000ffff043224 */ /* 0x001fe200078e0008 */
[C---:B------:R-:W-:Y:S01]  /*e630*/  ISETP.GT.AND P6, PT, R0.reuse, 0x49, P1 ;  /* 0x000000490000780c */ /* 0x040fe20000fc4270 */
[----:B------:R-:W-:Y:S01]  /*e640*/  @P3 IMAD.MOV.U32 R5, RZ, RZ, R9 ;  /* 0x000000ffff053224 */ /* 0x000fe200078e0009 */
[----:B------:R-:W-:Y:S02]  /*e650*/  F2FP.F16.F32.PACK_AB R61, RZ, R61 ;  /* 0x0000003dff3d723e */ /* 0x000fe400000000ff */
[----:B------:R-:W-:Y:S02]  /*e660*/  F2FP.F16.F32.PACK_AB R62, RZ, R62 ;  /* 0x0000003eff3e723e */ /* 0x000fe400000000ff */
[----:B------:R0:W-:Y:S01]  /*e670*/  @P3 STG.E.U16 desc[UR36][R4.64+0x2], R25 ;  /* 0x0000021904003986 */ /* 0x0001e2000c101524 */
[C---:B------:R-:W-:Y:S02]  /*e680*/  ISETP.GT.AND P3, PT, R0.reuse, 0x9, P0 ;  /* 0x000000090000780c */ /* 0x040fe40000764270 */
[----:B------:R-:W-:Y:S01]  /*e690*/  F2FP.F16.F32.PACK_AB R63, RZ, R63 ;  /* 0x0000003fff3f723e */ /* 0x000fe200000000ff */
[----:B------:R-:W-:Y:S01]  /*e6a0*/  @P5 STG.E.U16 desc[UR36][R6.64], R26 ;  /* 0x0000001a06005986 */ /* 0x000fe2000c101524 */
[----:B------:R-:W-:-:S02]  /*e6b0*/  ISETP.GT.AND P5, PT, R0, 0x9, P1 ;  /* 0x000000090000780c */ /* 0x000fc40000fa4270 */
[----:B------:R-:W-:Y:S02]  /*e6c0*/  F2FP.F16.F32.PACK_AB R64, RZ, R64 ;  /* 0x00000040ff40723e */ /* 0x000fe400000000ff */
[----:B------:R-:W-:Y:S02]  /*e6d0*/  F2FP.F16.F32.PACK_AB R65, RZ, R65 ;  /* 0x00000041ff41723e */ /* 0x000fe400000000ff */
[----:B------:R-:W-:Y:S01]  /*e6e0*/  F2FP.F16.F32.PACK_AB R66, RZ, R66 ;  /* 0x00000042ff42723e */ /* 0x000fe200000000ff */
[----:B0-----:R-:W-:Y:S01]  /*e6f0*/  @P4 IMAD.MOV.U32 R4, RZ, RZ, R6 ;  /* 0x000000ffff044224 */ /* 0x001fe200078e0006 */
[----:B------:R-:W-:Y:S02]  /*e700*/  @P4 MOV R5, R7 ;  /* 0x0000000700054202 */ /* 0x000fe40000000f00 */
[----:B------:R-:W-:Y:S02]  /*e710*/  F2FP.F16.F32.PACK_AB R67, RZ, R67 ;  /* 0x00000043ff43723e */ /* 0x000fe400000000ff */
[----:B------:R-:W-:Y:S01]  /*e720*/  F2FP.F16.F32.PACK_AB R68, RZ, R68 ;  /* 0x00000044ff44723e */ /* 0x000fe200000000ff */
[----:B------:R0:W-:Y:S01]  /*e730*/  @P4 STG.E.U16 desc[UR36][R4.64+0x2], R27 ;  /* 0x0000021b04004986 */ /* 0x0001e2000c101524 */
[----:B------:R-:W-:-:S02]  /*e740*/  ISETP.GT.AND P4, PT, R0, 0x8, P1 ;  /* 0x000000080000780c */ /* 0x000fc40000f84270 */
[----:B------:R-:W-:Y:S02]  /*e750*/  F2FP.F16.F32.PACK_AB R69, RZ, R69 ;  /* 0x00000045ff45723e */ /* 0x000fe400000000ff */
[----:B------:R-:W-:Y:S02]  /*e760*/  F2FP.F16.F32.PACK_AB R70, RZ, R70 ;  /* 0x00000046ff46723e */ /* 0x000fe400000000ff */
[----:B------:R-:W-:Y:S01]  /*e770*/  F2FP.F16.F32.PACK_AB R71, RZ, R71 ;  /* 0x00000047ff47723e */ /* 0x000fe200000000ff */
[----:B0-----:R-:W-:Y:S02]  /*e780*/  @P2 IMAD.MOV.U32 R4, RZ, RZ, R8 ;  /* 0x000000ffff042224 */ /* 0x001fe400078e0008 */
[----:B------:R-:W-:-:S05]  /*e790*/  @P2 IMAD.MOV.U32 R5, RZ, RZ, R9 ;  /* 0x000000ffff052224 */ /* 0x000fca00078e0009 */
[----:B------:R0:W-:Y:S01]  /*e7a0*/  @P2 STG.E.U16 desc[UR36][R4.64+0x10], R28 ;  /* 0x0000101c04002986 */ /* 0x0001e2000c101524 */
[----:B------:R-:W-:Y:S01]  /*e7b0*/  ISETP.GT.AND P2, PT, R0, 0x10, P0 ;  /* 0x000000100000780c */ /* 0x000fe20000744270 */
[----:B0-----:R-:W-:Y:S02]  /*e7c0*/  @P3 IMAD.MOV.U32 R4, RZ, RZ, R8 ;  /* 0x000000ffff043224 */ /* 0x001fe400078e0008 */
[----:B------:R-:W-:-:S05]  /*e7d0*/  @P3 IMAD.MOV.U32 R5, RZ, RZ, R9 ;  /* 0x000000ffff053224 */ /* 0x000fca00078e0009 */
[----:B------:R0:W-:Y:S01]  /*e7e0*/  @P3 STG.E.U16 desc[UR36][R4.64+0x12], R29 ;  /* 0x0000121d04003986 */ /* 0x0001e2000c101524 */
[----:B------:R-:W-:Y:S01]  /*e7f0*/  ISETP.GT.AND P3, PT, R0, 0x11, P0 ;  /* 0x000000110000780c */ /* 0x000fe20000764270 */
[----:B0-----:R-:W-:Y:S02]  /*e800*/  @P4 IMAD.MOV.U32 R4, RZ, RZ, R6 ;  /* 0x000000ffff044224 */ /* 0x001fe400078e0006 */
[----:B------:R-:W-:-:S05]  /*e810*/  @P4 IMAD.MOV.U32 R5, RZ, RZ, R7 ;  /* 0x000000ffff054224 */ /* 0x000fca00078e0007 */
[----:B------:R0:W-:Y:S01]  /*e820*/  @P4 STG.E.U16 desc[UR36][R4.64+0x10], R30 ;  /* 0x0000101e04004986 */ /* 0x0001e2000c101524 */
[----:B------:R-:W-:Y:S02]  /*e830*/  ISETP.GT.AND P4, PT, R0, 0x10, P1 ;  /* 0x000000100000780c */ /* 0x000fe40000f84270 */
[----:B0-----:R-:W-:Y:S01]  /*e840*/  @P5 MOV R4, R6 ;  /* 0x0000000600045202 */ /* 0x001fe20000000f00 */
        /* <DEDUP_REMOVED lines=11> */
[----:B0-----:R-:W-:Y:S01]  /*e900*/  @P4 IMAD.MOV.U32 R4, RZ, RZ, R6 ;  /* 0x000000ffff044224 */ /* 0x001fe200078e0006 */
[----:B------:R-:W-:-:S05]  /*e910*/  @P4 MOV R5, R7 ;  /* 0x0000000700054202 */ /* 0x000fca0000000f00 */
        /* <DEDUP_REMOVED lines=109> */
[C---:B------:R-:W-:Y:S02]  /*eff0*/  ISETP.GT.AND P3, PT, R0.reuse, 0x58, P0 ;  /* 0x000000580000780c */ /* 0x040fe40000764270 */
[----:B------:R-:W-:Y:S01]  /*f000*/  ISETP.GT.AND P0, PT, R0, 0x59, P0 ;  /* 0x000000590000780c */ /* 0x000fe20000704270 */
[----:B0-----:R-:W-:Y:S01]  /*f010*/  @P5 IMAD.MOV.U32 R4, RZ, RZ, R6 ;  /* 0x000000ffff045224 */ /* 0x001fe200078e0006 */
[----:B------:R-:W-:-:S11]  /*f020*/  @P5 MOV R5, R7 ;  /* 0x0000000700055202 */ /* 0x000fd60000000f00 */
[----:B------:R-:W-:Y:S01]  /*f030*/  @P0 MOV R10, R8 ;  /* 0x00000008000a0202 */ /* 0x000fe20000000f00 */
[----:B------:R-:W-:Y:S01]  /*f040*/  @P0 IMAD.MOV.U32 R11, RZ, RZ, R9 ;  /* 0x000000ffff0b0224 */ /* 0x000fe200078e0009 */
        /* <DEDUP_REMOVED lines=11> */
[----:B0-----:R-:W-:Y:S02]  /*f100*/  @P2 IMAD.MOV.U32 R4, RZ, RZ, R8 ;  /* 0x000000ffff042224 */ /* 0x001fe400078e0008 */
[----:B------:R-:W-:-:S05]  /*f110*/  @P2 IMAD.MOV.U32 R5, RZ, RZ, R9 ;  /* 0x000000ffff052224 */ /* 0x000fca00078e0009 */
[----:B------:R0:W-:Y:S02]  /*f120*/  @P2 STG.E.U16 desc[UR36][R4.64+0xa2], R65 ;  /* 0x0000a24104002986 */ /* 0x0001e4000c101524 */
[----:B0-----:R-:W-:Y:S02]  /*f130*/  @P6 IMAD.MOV.U32 R4, RZ, RZ, R6 ;  /* 0x000000ffff046224 */ /* 0x001fe400078e0006 */
[----:B------:R-:W-:-:S05]  /*f140*/  @P6 IMAD.MOV.U32 R5, RZ, RZ, R7 ;  /* 0x000000ffff056224 */ /* 0x000fca00078e0007 */
[----:B------:R0:W-:Y:S02]  /*f150*/  @P6 STG.E.U16 desc[UR36][R4.64+0xa0], R66 ;  /* 0x0000a04204006986 */ /* 0x0001e4000c101524 */
[----:B0-----:R-:W-:Y:S02]  /*f160*/  @P5 IMAD.MOV.U32 R4, RZ, RZ, R6 ;  /* 0x000000ffff045224 */ /* 0x001fe400078e0006 */
[----:B------:R-:W-:-:S05]  /*f170*/  @P5 IMAD.MOV.U32 R5, RZ, RZ, R7 ;  /* 0x000000ffff055224 */ /* 0x000fca00078e0007 */
[----:B------:R0:W-:Y:S04]  /*f180*/  @P5 STG.E.U16 desc[UR36][R4.64+0xa2], R67 ;  /* 0x0000a24304005986 */ /* 0x0001e8000c101524 */
[----:B------:R1:W-:Y:S04]  /*f190*/  @P3 STG.E.U16 desc[UR36][R8.64+0xb0], R68 ;  /* 0x0000b04408003986 */ /* 0x0003e8000c101524 */
[----:B------:R1:W-:Y:S01]  /*f1a0*/  @P0 STG.E.U16 desc[UR36][R10.64+0xb2], R69 ;  /* 0x0000b2450a000986 */ /* 0x0003e2000c101524 */
[----:B0-----:R-:W-:Y:S01]  /*f1b0*/  @P4 IMAD.MOV.U32 R4, RZ, RZ, R6 ;  /* 0x000000ffff044224 */ /* 0x001fe200078e0006 */
[----:B------:R-:W-:-:S05]  /*f1c0*/  @P4 MOV R5, R7 ;  /* 0x0000000700054202 */ /* 0x000fca0000000f00 */
[----:B------:R1:W-:Y:S04]  /*f1d0*/  @P4 STG.E.U16 desc[UR36][R4.64+0xb0], R70 ;  /* 0x0000b04604004986 */ /* 0x0003e8000c101524 */
[----:B------:R1:W-:Y:S02]  /*f1e0*/  @P1 STG.E.U16 desc[UR36][R6.64+0xb2], R71 ;  /* 0x0000b24706001986 */ /* 0x0003e4000c101524 */
.L_x_408:
[----:B------:R-:W-:Y:S05]  /*f1f0*/  BSYNC B0 ;  /* 0x0000000000007941 */ /* 0x000fea0003800000 */
.L_x_32:
[----:B------:R-:W-:Y:S01]  /*f200*/  ULDC UR4, c[0x0][0xc] ;  /* 0x0000030000047ab9 */ /* 0x000fe20000000800 */
[----:B------:R-:W-:Y:S01]  /*f210*/  ULDC UR5, c[0x0][0x10] ;  /* 0x0000040000057ab9 */ /* 0x000fe20000000800 */
[----:B0-----:R-:W0:Y:S01]  /*f220*/  LDC R3, c[0x0][0x14] ;  /* 0x00000500ff037b82 */ /* 0x001e220000000800 */
[----:B------:R-:W-:Y:S01]  /*f230*/  UIMAD.WIDE.U32 UR4, UR4, UR5, URZ ;  /* 0x00000005040472a5 */ /* 0x000fe2000f8e003f */
[----:B------:R-:W-:Y:S01]  /*f240*/  PRMT R0, RZ, 0x7610, R0 ;  /* 0x00007610ff007816 */ /* 0x000fe20000000000 */
[----:B------:R-:W-:Y:S01]  /*f250*/  UMOV UR42, 0xffffffff ;  /* 0xffffffff002a7882 */ /* 0x000fe20000000000 */
[----:B------:R-:W-:-:S03]  /*f260*/  UMOV UR43, 0xffffffff ;  /* 0xffffffff002b7882 */ /* 0x000fc60000000000 */
[----:B0-----:R-:W-:-:S04]  /*f270*/  IMAD.WIDE.U32 R16, R3, UR4, R16 ;  /* 0x0000000403107c25 */ /* 0x001fc8000f8e0010 */
[----:B------:R-:W-:Y:S01]  /*f280*/  IMAD R3, R3, UR5, RZ ;  /* 0x0000000503037c24 */ /* 0x000fe2000f8e02ff */
[----:B------:R-:W-:Y:S02]  /*f290*/  ULDC.64 UR4, c[0x0][0x650] ;  /* 0x0001940000047ab9 */ /* 0x000fe40000000a00 */
[----:B------:R-:W-:Y:S01]  /*f2a0*/  ISETP.GE.U32.AND P0, PT, R16, UR4, PT ;  /* 0x0000000410007c0c */ /* 0x000fe2000bf06070 */
[----:B------:R-:W-:-:S05]  /*f2b0*/  IMAD.IADD R17, R17, 0x1, R3 ;  /* 0x0000000111117824 */ /* 0x000fca00078e0203 */
[----:B------:R-:W-:-:S13]  /*f2c0*/  ISETP.GE.U32.AND.EX P0, PT, R17, UR5, PT, P0 ;  /* 0x0000000511007c0c */ /* 0x000fda000bf06100 */
[----:B------:R-:W-:Y:S05]  /*f2d0*/  @P0 BRA `(.L_x_409) ;  /* 0x0000000400880947 */ /* 0x000fea0003800000 */
[----:B------:R-:W0:Y:S01]  /*f2e0*/  S2UR UR6, SR_CTAID.X ;  /* 0x00000000000679c3 */ /* 0x000e220000002500 */
[----:B------:R-:W-:Y:S01]  /*f2f0*/  ULDC.64 UR12, c[0x0][0x628] ;  /* 0x00018a00000c7ab9 */ /* 0x000fe20000000a00 */
[----:B------:R-:W-:Y:S01]  /*f300*/  ULDC UR4, c[0x0][0x150] ;  /* 0x0000540000047ab9 */ /* 0x000fe20000000800 */
[----:B------:R-:W-:Y:S01]  /*f310*/  ISETP.NE.U32.AND P0, PT, RZ, UR12, PT ;  /* 0x0000000cff007c0c */ /* 0x000fe2000bf05070 */
[----:B------:R-:W-:Y:S01]  /*f320*/  ULDC UR15, c[0x0][0x630] ;  /* 0x00018c00000f7ab9 */ /* 0x000fe20000000800 */
[C---:B------:R-:W-:Y:S01]  /*f330*/  R2UR UR16, R16.reuse ;  /* 0x00000000101072ca */ /* 0x040fe200000e0000 */
[----:B------:R-:W-:Y:S01]  /*f340*/  ULDC UR19, c[0x0][0x154] ;  /* 0x0000550000137ab9 */ /* 0x000fe20000000800 */
[----:B------:R-:W-:Y:S01]  /*f350*/  ISETP.NE.AND.EX P0, PT, RZ, UR13, PT, P0 ;  /* 0x0000000dff007c0c */ /* 0x000fe2000bf05300 */
[----:B------:R-:W1:Y:S01]  /*f360*/  S2UR UR18, SR_CTAID.Y ;  /* 0x00000000001279c3 */ /* 0x000e620000002600 */
[----:B------:R-:W-:Y:S02]  /*f370*/  R2UR UR17, R17 ;  /* 0x00000000111172ca */ /* 0x000fe400000e0000 */
[----:B------:R-:W-:-:S02]  /*f380*/  R2UR UR10, R16 ;  /* 0x00000000100a72ca */ /* 0x000fc400000e0000 */
[----:B------:R-:W-:Y:S02]  /*f390*/  R2UR UR11, R17 ;  /* 0x00000000110b72ca */ /* 0x000fe400000e0000 */
[----:B0-----:R-:W-:-:S05]  /*f3a0*/  I2FP.F32.U32 R0, UR6 ;  /* 0x0000000600007c45 */ /* 0x001fca0008201000 */
[----:B------:R-:W-:-:S04]  /*f3b0*/  FMUL R0, R0, UR4 ;  /* 0x0000000400007c20 */ /* 0x000fc80008400000 */
[----:B------:R0:W0:Y:S01]  /*f3c0*/  F2I.U32.TRUNC.NTZ R3, R0 ;  /* 0x0000000000037305 */ /* 0x000022000020f000 */
[----:B-1----:R-:W-:Y:S05]  /*f3d0*/  @!P0 BRA `(.L_x_410) ;  /* 0x0000000000308947 */ /* 0x002fea0003800000 */
        /* <DEDUP_REMOVED lines=12> */
.L_x_410:
[----:B------:R-:W-:Y:S01]  /*f4a0*/  USHF.R.U64 UR43, UR10, UR15, UR11 ;  /* 0x0000000f0a2b7299 */ /* 0x000fe2000800120b */
[----:B0-----:R-:W-:Y:S01]  /*f4b0*/  I2FP.F32.U32 R0, UR18 ;  /* 0x0000001200007c45 */ /* 0x001fe20008201000 */
[----:B------:R-:W-:Y:S02]  /*f4c0*/  USHF.R.U32.HI UR4, URZ, UR15, UR11 ;  /* 0x0000000f3f047299 */ /* 0x000fe4000801160b */
[----:B------:R-:W-:Y:S02]  /*f4d0*/  UIADD3 UR10, UP0, URZ, -UR43, URZ ;  /* 0x8000002b3f0a7290 */ /* 0x000fe4000ff1e03f */
[----:B------:R-:W-:Y:S01]  /*f4e0*/  FMUL R0, R0, UR19 ;  /* 0x0000001300007c20 */ /* 0x000fe20008400000 */
[----:B------:R-:W-:Y:S01]  /*f4f0*/  ULDC.64 UR12, c[0x0][0x620] ;  /* 0x00018800000c7ab9 */ /* 0x000fe20000000a00 */
[----:B------:R-:W-:Y:S01]  /*f500*/  UIADD3.X UR4, URZ, ~UR4, URZ, UP0, !UPT ;  /* 0x800000043f047290 */ /* 0x000fe200087fe43f */
[----:B------:R-:W-:Y:S01]  /*f510*/  UMOV UR8, UR16 ;  /* 0x0000001000087c82 */ /* 0x000fe20008000000 */
[----:B------:R-:W-:-:S02]  /*f520*/  UMOV UR9, UR17 ;  /* 0x0000001100097c82 */ /* 0x000fc40008000000 */
[----:B------:R-:W-:Y:S01]  /*f530*/  UIMAD UR4, UR4, UR12, URZ ;  /* 0x0000000c040472a4 */ /* 0x000fe2000f8e023f */
[----:B------:R-:W0:Y:S01]  /*f540*/  F2I.U32.TRUNC.NTZ R0, R0 ;  /* 0x0000000000007305 */ /* 0x000e22000020f000 */
[----:B------:R-:W-:Y:S01]  /*f550*/  UIMAD.WIDE.U32 UR8, UR10, UR12, UR8 ;  /* 0x0000000c0a0872a5 */ /* 0x000fe2000f8e0008 */
[----:B------:R-:W-:Y:S01]  /*f560*/  R2UR UR12, R3 ;  /* 0x00000000030c72ca */ /* 0x000fe200000e0000 */
[----:B------:R-:W-:Y:S01]  /*f570*/  UIMAD UR10, UR10, UR13, UR4 ;  /* 0x0000000d0a0a72a4 */ /* 0x000fe2000f8e0204 */
[----:B------:R-:W-:Y:S01]  /*f580*/  ULDC UR11, c[0x0][0x618] ;  /* 0x00018600000b7ab9 */ /* 0x000fe20000000800 */
[----:B------:R-:W-:Y:S02]  /*f590*/  ULDC UR21, c[0x0][0x658] ;  /* 0x0001960000157ab9 */ /* 0x000fe40000000800 */
[----:B------:R-:W-:Y:S01]  /*f5a0*/  UIADD3 UR9, UR9, UR10, URZ ;  /* 0x0000000a09097290 */ /* 0x000fe2000fffe03f */
[----:B------:R-:W-:Y:S01]  /*f5b0*/  UMOV UR15, 0xffffffff ;  /* 0xffffffff000f7882 */ /* 0x000fe20000000000 */
[----:B------:R-:W-:Y:S01]  /*f5c0*/  ULDC.64 UR4, c[0x0][0x640] ;  /* 0x0001900000047ab9 */ /* 0x000fe20000000a00 */
[----:B------:R-:W-:Y:S01]  /*f5d0*/  USHF.L.U32 UR15, UR15, UR21, URZ ;  /* 0x000000150f0f7299 */ /* 0x000fe2000800063f */
[----:B------:R-:W-:Y:S01]  /*f5e0*/  ISETP.NE.U32.AND P0, PT, RZ, UR4, PT ;  /* 0x00000004ff007c0c */ /* 0x000fe2000bf05070 */
[----:B------:R-:W-:-:S02]  /*f5f0*/  USHF.R.U64 UR16, UR8, UR11, UR9 ;  /* 0x0000000b08107299 */ /* 0x000fc40008001209 */
[----:B------:R-:W-:Y:S01]  /*f600*/  USHF.R.U32.HI UR8, URZ, UR11, UR9 ;  /* 0x0000000b3f087299 */ /* 0x000fe20008011609 */
[----:B0-----:R-:W-:Y:S01]  /*f610*/  R2UR UR14, R0 ;  /* 0x00000000000e72ca */ /* 0x001fe200000e0000 */
[----:B------:R-:W-:Y:S01]  /*f620*/  ULDC UR17, c[0x0][0x608] ;  /* 0x0001820000117ab9 */ /* 0x000fe20000000800 */
[----:B------:R-:W-:Y:S01]  /*f630*/  ULOP3.LUT UR41, URZ, UR15, URZ, 0x33, !UPT ;  /* 0x0000000f3f297292 */ /* 0x000fe2000f8e333f */
[----:B------:R-:W-:Y:S01]  /*f640*/  ISETP.NE.AND.EX P0, PT, RZ, UR5, PT, P0 ;  /* 0x00000005ff007c0c */ /* 0x000fe2000bf05300 */
[----:B------:R-:W-:Y:S02]  /*f650*/  USHF.R.U64 UR15, UR16, UR17, UR8 ;  /* 0x00000011100f7299 */ /* 0x000fe40008001208 */
[----:B------:R-:W-:Y:S02]  /*f660*/  USHF.R.U32.HI UR8, URZ, UR17, UR8 ;  /* 0x000000113f087299 */ /* 0x000fe40008011608 */
[----:B------:R-:W-:Y:S02]  /*f670*/  UIADD3 UR12, -UR12, URZ, URZ ;  /* 0x0000003f0c0c7290 */ /* 0x000fe4000fffe13f */
[----:B------:R-:W-:Y:S01]  /*f680*/  USHF.R.U64 UR17, UR15, UR21, UR8 ;  /* 0x000000150f117299 */ /* 0x000fe20008001208 */
[----:B------:R-:W-:Y:S01]  /*f690*/  UMOV UR19, 0x1 ;  /* 0x0000000100137882 */ /* 0x000fe20000000000 */
[----:B------:R-:W-:Y:S01]  /*f6a0*/  ULDC UR13, c[0x0][0x144] ;  /* 0x00005100000d7ab9 */ /* 0x000fe20000000800 */
[----:B------:R-:W-:Y:S01]  /*f6b0*/  ULDC UR7, c[0x0][0x600] ;  /* 0x0001800000077ab9 */ /* 0x000fe20000000800 */
[----:B------:R-:W-:-:S02]  /*f6c0*/  USHF.L.U32 UR24, UR19, UR21, URZ ;  /* 0x0000001513187299 */ /* 0x000fc4000800063f */
[----:B------:R-:W-:Y:S02]  /*f6d0*/  USHF.R.U32.HI UR8, URZ, UR21, UR8 ;  /* 0x000000153f087299 */ /* 0x000fe40008011608 */
[----:B------:R-:W-:Y:S02]  /*f6e0*/  UIMAD UR21, UR13, UR12, UR6 ;  /* 0x0000000c0d1572a4 */ /* 0x000fe4000f8e0206 */
[----:B------:R-:W-:Y:S02]  /*f6f0*/  UIADD3 UR20, UR7, -0x1, URZ ;  /* 0xffffffff07147890 */ /* 0x000fe4000fffe03f */
[----:B------:R-:W-:Y:S01]  /*f700*/  UIADD3 UR19, -UR14, URZ, URZ ;  /* 0x0000003f0e137290 */ /* 0x000fe2000fffe13f */
[----:B------:R-:W-:Y:S01]  /*f710*/  ULDC UR25, c[0x0][0x148] ;  /* 0x0000520000197ab9 */ /* 0x000fe20000000800 */
[----:B------:R-:W-:Y:S01]  /*f720*/  ULDC UR22, c[0x0][0x648] ;  /* 0x0001920000167ab9 */ /* 0x000fe20000000800 */
[----:B------:R-:W-:Y:S01]  /*f730*/  ULDC UR23, c[0x0][0x638] ;  /* 0x00018e0000177ab9 */ /* 0x000fe20000000800 */
        /* <DEDUP_REMOVED lines=14> */
.L_x_411:
[----:B------:R-:W-:Y:S01]  /*f820*/  UISETP.NE.AND UP0, UPT, UR46, URZ, UPT ;  /* 0x0000003f2e00728c */ /* 0x000fe2000bf05270 */
[----:B------:R-:W-:Y:S01]  /*f830*/  IMAD.MOV.U32 R0, RZ, RZ, 0x1 ;  /* 0x00000001ff007424 */ /* 0x000fe200078e00ff */
[----:B------:R-:W-:Y:S02]  /*f840*/  USHF.R.U64 UR4, UR6, UR22, UR8 ;  /* 0x0000001606047299 */ /* 0x000fe40008001208 */
[----:B------:R-:W-:Y:S02]  /*f850*/  ULOP3.LUT UR41, UR15, UR41, URZ, 0xc0, !UPT ;  /* 0x000000290f297292 */ /* 0x000fe4000f8ec03f */
[----:B------:R-:W-:Y:S02]  /*f860*/  UIADD3 UR5, -UR4, URZ, URZ ;  /* 0x0000003f04057290 */ /* 0x000fe4000fffe13f */
[----:B------:R-:W-:Y:S02]  /*f870*/  UIMAD UR41, UR24, UR4, UR41 ;  /* 0x00000004182972a4 */ /* 0x000fe4000f8e0229 */
[----:B------:R-:W-:-:S02]  /*f880*/  ULOP3.LUT UR16, UR16, UR20, URZ, 0xc0, !UPT ;  /* 0x0000001410107292 */ /* 0x000fc4000f8ec03f */
[----:B------:R-:W-:Y:S02]  /*f890*/  @UP0 UIMAD UR21, UR25, UR19, UR18 ;  /* 0x00000013191502a4 */ /* 0x000fe4000f8e0212 */
[----:B------:R-:W-:-:S03]  /*f8a0*/  UIMAD UR4, UR5, UR23, UR17 ;  /* 0x00000017050472a4 */ /* 0x000fc6000f8e0211 */
[----:B------:R-:W-:Y:S01]  /*f8b0*/  ULDC UR5, c[0x0][0x610] ;  /* 0x0001840000057ab9 */ /* 0x000fe20000000800 */
[----:B------:R-:W-:Y:S02]  /*f8c0*/  UIMAD UR4, UR4, UR7, UR16 ;  /* 0x00000007040472a4 */ /* 0x000fe4000f8e0210 */
[----:B------:R-:W-:-:S04]  /*f8d0*/  UIMAD UR41, UR41, UR5, UR21 ;  /* 0x00000005292972a4 */ /* 0x000fc8000f8e0215 */
[----:B------:R-:W-:Y:S02]  /*f8e0*/  USEL UR42, UR4, UR41, !UP0 ;  /* 0x00000029042a7287 */ /* 0x000fe4000c000000 */
[----:B------:R-:W-:-:S12]  /*f8f0*/  USEL UR41, UR41, UR4, !UP0 ;  /* 0x0000000429297287 */ /* 0x000fd8000c000000 */
.L_x_409:
[----:B------:R-:W-:-:S13]  /*f900*/  LOP3.LUT P0, RZ, R0, 0xff, RZ, 0xc0, !PT ;  /* 0x000000ff00ff7812 */ /* 0x000fda000780c0ff */
[----:B------:R-:W-:Y:S05]  /*f910*/  @P0 BRA `(.L_x_412) ;  /* 0xffffff18009c0947 */ /* 0x000fea000383ffff */
[----:B------:R-:W-:Y:S05]  /*f920*/  EXIT ;  /* 0x000000000000794d */ /* 0x000fea0003800000 */
.L_x_7:
[----:B------:R-:W-:Y:S01]  /*f930*/  ULDC.64 UR4, c[0x0][0x650] ;  /* 0x0001940000047ab9 */ /* 0x000fe20000000a00 */
[----:B------:R-:W-:Y:S01]  /*f940*/  PRMT R0, RZ, 0x7610, R0 ;  /* 0x00007610ff007816 */ /* 0x000fe20000000000 */
[----:B------:R-:W-:Y:S01]  /*f950*/  IMAD.MOV.U32 R4, RZ, RZ, -0x1 ;  /* 0xffffffffff047424 */ /* 0x000fe200078e00ff */
[----:B------:R-:W-:Y:S01]  /*f960*/  ISETP.GE.U32.AND P0, PT, R16, UR4, PT ;  /* 0x0000000410007c0c */ /* 0x000fe2000bf06070 */
[----:B------:R-:W-:Y:S02]  /*f970*/  IMAD.MOV.U32 R5, RZ, RZ, -0x1 ;  /* 0xffffffffff057424 */ /* 0x000fe400078e00ff */
[----:B------:R-:W-:Y:S01]  /*f980*/  IMAD.MOV.U32 R8, RZ, RZ, -0x1 ;  /* 0xffffffffff087424 */ /* 0x000fe200078e00ff */
        /* <DEDUP_REMOVED lines=22> */
.L_x_414:
[----:B------:R-:W-:Y:S01]  /*faf0*/  USHF.R.U64 UR4, UR14, UR19, UR15 ;  /* 0x000000130e047299 */ /* 0x000fe2000800120f */
[----:B------:R-:W-:Y:S01]  /*fb00*/  R2UR UR7, R17 ;  /* 0x00000000110772ca */ /* 0x000fe200000e0000 */
[----:B------:R-:W-:Y:S02]  /*fb10*/  USHF.R.U32.HI UR5, URZ, UR19, UR15 ;  /* 0x000000133f057299 */ /* 0x000fe4000801160f */
[----:B------:R-:W-:Y:S01]  /*fb20*/  UIADD3 UR13, UP0, URZ, -UR4, URZ ;  /* 0x800000043f0d7290 */ /* 0x000fe2000ff1e03f */
[----:B------:R-:W-:Y:S01]  /*fb30*/  ULDC.64 UR14, c[0x0][0x620] ;  /* 0x00018800000e7ab9 */ /* 0x000fe20000000a00 */
[----:B------:R-:W-:Y:S02]  /*fb40*/  UMOV UR6, UR20 ;  /* 0x0000001400067c82 */ /* 0x000fe40008000000 */
[----:B------:R-:W-:Y:S02]  /*fb50*/  UIADD3.X UR5, URZ, ~UR5, URZ, UP0, !UPT ;  /* 0x800000053f057290 */ /* 0x000fe400087fe43f */
[----:B------:R-:W-:-:S02]  /*fb60*/  UISETP.NE.AND UP1, UPT, UR46, URZ, UPT ;  /* 0x0000003f2e00728c */ /* 0x000fc4000bf25270 */
[----:B------:R-:W-:Y:S02]  /*fb70*/  UIMAD UR5, UR5, UR14, URZ ;  /* 0x0000000e050572a4 */ /* 0x000fe4000f8e023f */
[----:B------:R-:W-:Y:S02]  /*fb80*/  UIMAD.WIDE.U32 UR6, UR13, UR14, UR6 ;  /* 0x0000000e0d0672a5 */ /* 0x000fe4000f8e0006 */
[----:B------:R-:W-:Y:S01]  /*fb90*/  UIMAD UR5, UR13, UR15, UR5 ;  /* 0x0000000f0d0572a4 */ /* 0x000fe2000f8e0205 */
[----:B------:R-:W-:Y:S02]  /*fba0*/  ULDC UR14, c[0x0][0x608] ;  /* 0x00018200000e7ab9 */ /* 0x000fe40000000800 */
[----:B------:R-:W-:Y:S01]  /*fbb0*/  ULDC UR13, c[0x0][0x618] ;  /* 0x00018600000d7ab9 */ /* 0x000fe20000000800 */
[----:B------:R-:W-:Y:S01]  /*fbc0*/  UIADD3 UR5, UR7, UR5, URZ ;  /* 0x0000000507057290 */ /* 0x000fe2000fffe03f */
[----:B------:R-:W-:Y:S01]  /*fbd0*/  ULDC UR22, c[0x0][0x658] ;  /* 0x0001960000167ab9 */ /* 0x000fe20000000800 */
[----:B------:R-:W-:-:S02]  /*fbe0*/  @UP1 UIMAD UR8, UR11, UR12, UR10 ;  /* 0x0000000c0b0812a4 */ /* 0x000fc4000f8e020a */
[----:B------:R-:W-:Y:S02]  /*fbf0*/  USHF.R.U64 UR17, UR6, UR13, UR5 ;  /* 0x0000000d06117299 */ /* 0x000fe40008001205 */
[----:B------:R-:W-:Y:S01]  /*fc00*/  USHF.R.U32.HI UR5, URZ, UR13, UR5 ;  /* 0x0000000d3f057299 */ /* 0x000fe20008011605 */
[----:B------:R-:W-:Y:S01]  /*fc10*/  ULDC.64 UR6, c[0x0][0x640] ;  /* 0x0001900000067ab9 */ /* 0x000fe20000000a00 */
[----:B------:R-:W-:Y:S01]  /*fc20*/  UMOV UR10, 0xffffffff ;  /* 0xffffffff000a7882 */ /* 0x000fe20000000000 */
[----:B------:R-:W-:Y:S01]  /*fc30*/  ISETP.NE.U32.AND P0, PT, RZ, UR6, PT ;  /* 0x00000006ff007c0c */ /* 0x000fe2000bf05070 */
[----:B------:R-:W-:Y:S02]  /*fc40*/  USHF.R.U64 UR18, UR17, UR14, UR5 ;  /* 0x0000000e11127299 */ /* 0x000fe40008001205 */
[----:B------:R-:W-:Y:S01]  /*fc50*/  USHF.R.U32.HI UR5, URZ, UR14, UR5 ;  /* 0x0000000e3f057299 */ /* 0x000fe20008011605 */
[----:B------:R-:W-:Y:S01]  /*fc60*/  ISETP.NE.AND.EX P0, PT, RZ, UR7, PT, P0 ;  /* 0x00000007ff007c0c */ /* 0x000fe2000bf05300 */
[----:B------:R-:W-:-:S02]  /*fc70*/  USHF.L.U32 UR11, UR10, UR22, URZ ;  /* 0x000000160a0b7299 */ /* 0x000fc4000800063f */
[----:B------:R-:W-:Y:S01]  /*fc80*/  USHF.R.U64 UR19, UR18, UR22, UR5 ;  /* 0x0000001612137299 */ /* 0x000fe20008001205 */
[----:B------:R-:W-:Y:S01]  /*fc90*/  ULDC UR20, c[0x0][0x600] ;  /* 0x0001800000147ab9 */ /* 0x000fe20000000800 */
[----:B------:R-:W-:Y:S02]  /*fca0*/  USHF.R.U32.HI UR10, URZ, UR22, UR5 ;  /* 0x000000163f0a7299 */ /* 0x000fe40008011605 */
[----:B------:R-:W-:Y:S02]  /*fcb0*/  UIADD3 UR21, UR20, -0x1, URZ ;  /* 0xffffffff14157890 */ /* 0x000fe4000fffe03f */
[----:B------:R-:W-:Y:S01]  /*fcc0*/  ULOP3.LUT UR26, URZ, UR11, URZ, 0x33, !UPT ;  /* 0x0000000b3f1a7292 */ /* 0x000fe2000f8e333f */
        /* <DEDUP_REMOVED lines=17> */
.L_x_415:
[----:B------:R-:W-:Y:S01]  /*fde0*/  USHF.R.U64 UR6, UR5, UR23, UR10 ;  /* 0x0000001705067299 */ /* 0x000fe2000800120a */
[----:B------:R-:W-:Y:S01]  /*fdf0*/  IMAD.MOV.U32 R0, RZ, RZ, 0x1 ;  /* 0x00000001ff007424 */ /* 0x000fe200078e00ff */
[----:B------:R-:W-:Y:S01]  /*fe00*/  USHF.L.U32 UR25, UR25, UR22, URZ ;  /* 0x0000001619197299 */ /* 0x000fe2000800063f */
[----:B------:R-:W-:Y:S01]  /*fe10*/  MOV R8, UR4 ;  /* 0x0000000400087c02 */ /* 0x000fe20008000f00 */
[----:B------:R-:W-:Y:S02]  /*fe20*/  ULOP3.LUT UR5, UR18, UR26, URZ, 0xc0, !UPT ;  /* 0x0000001a12057292 */ /* 0x000fe4000f8ec03f */
[----:B------:R-:W-:Y:S02]  /*fe30*/  UIADD3 UR7, -UR6, URZ, URZ ;  /* 0x0000003f06077290 */ /* 0x000fe4000fffe13f */
[----:B------:R-:W-:Y:S02]  /*fe40*/  UIMAD UR6, UR25, UR6, UR5 ;  /* 0x00000006190672a4 */ /* 0x000fe4000f8e0205 */
[----:B------:R-:W-:-:S02]  /*fe50*/  ULOP3.LUT UR17, UR17, UR21, URZ, 0xc0, !UPT ;  /* 0x0000001511117292 */ /* 0x000fc4000f8ec03f */
[----:B------:R-:W-:Y:S02]  /*fe60*/  UIMAD UR5, UR7, UR24, UR19 ;  /* 0x00000018070572a4 */ /* 0x000fe4000f8e0213 */
[----:B------:R-:W-:Y:S01]  /*fe70*/  UISETP.NE.AND UP0, UPT, UR46, URZ, UPT ;  /* 0x0000003f2e00728c */ /* 0x000fe2000bf05270 */
[----:B------:R-:W-:Y:S01]  /*fe80*/  ULDC UR7, c[0x0][0x610] ;  /* 0x0001840000077ab9 */ /* 0x000fe20000000800 */
[----:B------:R-:W-:Y:S02]  /*fe90*/  UIMAD UR5, UR5, UR20, UR17 ;  /* 0x00000014050572a4 */ /* 0x000fe4000f8e0211 */
[----:B------:R-:W-:-:S04]  /*fea0*/  UIMAD UR8, UR6, UR7, UR8 ;  /* 0x00000007060872a4 */ /* 0x000fc8000f8e0208 */
[----:B------:R-:W-:Y:S02]  /*feb0*/  USEL UR6, UR5, UR8, !UP0 ;  /* 0x0000000805067287 */ /* 0x000fe4000c000000 */
[----:B------:R-:W-:-:S04]  /*fec0*/  USEL UR8, UR8, UR5, !UP0 ;  /* 0x0000000508087287 */ /* 0x000fc8000c000000 */
[----:B------:R-:W-:Y:S02]  /*fed0*/  IMAD.U32 R5, RZ, RZ, UR6 ;  /* 0x00000006ff057e24 */ /* 0x000fe4000f8e00ff */
[----:B------:R-:W-:-:S07]  /*fee0*/  IMAD.U32 R4, RZ, RZ, UR8 ;  /* 0x00000008ff047e24 */ /* 0x000fce000f8e00ff */
.L_x_413:
[----:B------:R-:W-:-:S08]  /*fef0*/  NOP ;  /* 0x0000000000007918 */ /* 0x000fd00000000000 */
[----:B------:R-:W0:-:S00]  /*ff00*/  USETMAXREG.DEALLOC.CTAPOOL 0x28 ;  /* 0x00000028000079c8 */ /* 0x000e0000080e0500 */
[----:B------:R-:W-:-:S13]  /*ff10*/  ISETP.NE.AND P0, PT, RZ, UR9, PT ;  /* 0x00000009ff007c0c */ /* 0x000fda000bf05270 */
[----:B------:R-:W-:Y:S05]  /*ff20*/  @P0 EXIT ;  /* 0x000000000000094d */ /* 0x000fea0003800000 */
[----:B0-----:R-:W-:Y:S01]  /*ff30*/  LOP3.LUT P0, RZ, R0, 0xff, RZ, 0xc0, !PT ;  /* 0x000000ff00ff7812 */ /* 0x001fe2000780c0ff */
[----:B------:R-:W-:Y:S02]  /*ff40*/  IMAD.MOV.U32 R3, RZ, RZ, 0x1 ;  /* 0x00000001ff037424 */ /* 0x000fe400078e00ff */
[----:B------:R-:W-:-:S10]  /*ff50*/  IMAD.MOV.U32 R11, RZ, RZ, RZ ;  /* 0x000000ffff0b7224 */ /* 0x000fd400078e00ff */
[----:B------:R-:W-:Y:S05]  /*ff60*/  @!P0 BRA `(.L_x_416) ;  /* 0x0000000c00548947 */ /* 0x000fea0003800000 */
[----:B------:R-:W0:Y:S01]  /*ff70*/  S2R R0, SR_CgaCtaId ;  /* 0x0000000000007919 */ /* 0x000e220000008800 */
[----:B------:R-:W-:Y:S01]  /*ff80*/  ULDC UR4, c[0x0][0x28c] ;  /* 0x0000a30000047ab9 */ /* 0x000fe20000000800 */
[----:B------:R-:W-:Y:S01]  /*ff90*/  ULDC UR5, c[0x0][0x600] ;  /* 0x0001800000057ab9 */ /* 0x000fe20000000800 */
[----:B------:R-:W-:Y:S01]  /*ffa0*/  UIADD3 UR9, UR4, 0x1f, URZ ;  /* 0x0000001f04097890 */ /* 0x000fe2000fffe03f */
[----:B------:R-:W-:Y:S01]  /*ffb0*/  BSSY B0, `(.L_x_416) ;  /* 0x00000d0000007945 */ /* 0x000fe20003800000 */
[----:B------:R-:W-:Y:S01]  /*ffc0*/  ULDC UR7, c[0x0][0x658] ;  /* 0x0001960000077ab9 */ /* 0x000fe20000000800 */
[----:B------:R-:W-:Y:S01]  /*ffd0*/  UMOV UR10, 0x1 ;  /* 0x00000001000a7882 */ /* 0x000fe20000000000 */
[----:B------:R-:W-:Y:S01]  /*ffe0*/  UIADD3 UR4, UR5, -0x1, URZ ;  /* 0xffffffff05047890 */ /* 0x000fe2000fffe03f */
[----:B------:R-:W-:Y:S01]  /*fff0*/  IMAD.MOV.U32 R10, RZ, RZ, 0x1 ;  /* 0x00000001ff0a7424 */ /* 0x000fe200078e00ff */
[----:B------:R-:W-:Y:S01]  /*10000*/  UMOV UR8, 0xffffffff ;  /* 0xffffffff00087882 */ /* 0x000fe20000000000 */
[----:B------:R-:W-:Y:S01]  /*10010*/  USHF.L.U32 UR5, UR10, UR7, URZ ;  /* 0x000000070a057299 */ /* 0x000fe2000800063f */
[----:B------:R-:W-:Y:S01]  /*10020*/  IMAD.MOV.U32 R3, RZ, RZ, 0x1 ;  /* 0x00000001ff037424 */ /* 0x000fe200078e00ff */
[----:B------:R-:W-:Y:S01]  /*10030*/  USHF.R.S32.HI UR10, URZ, 0x1f, UR9 ;  /* 0x0000001f3f0a7899 */ /* 0x000fe20008011409 */
[----:B------:R-:W-:Y:S01]  /*10040*/  MOV R11, RZ ;  /* 0x000000ff000b7202 */ /* 0x000fe20000000f00 */
[----:B------:R-:W-:Y:S01]  /*10050*/  ULDC UR6, c[0x0][0xc] ;  /* 0x0000030000067ab9 */ /* 0x000fe20000000800 */
[----:B------:R-:W-:-:S02]  /*10060*/  USHF.L.U32 UR11, UR8, UR7, URZ ;  /* 0x00000007080b7299 */ /* 0x000fc4000800063f */
[----:B------:R-:W-:Y:S01]  /*10070*/  ULEA.HI UR10, UR10, UR9, URZ, 0x5 ;  /* 0x000000090a0a7291 */ /* 0x000fe2000f8f283f */
[----:B------:R-:W-:Y:S01]  /*10080*/  ULDC UR7, c[0x0][0x10] ;  /* 0x0000040000077ab9 */ /* 0x000fe20000000800 */
[----:B------:R-:W-:Y:S01]  /*10090*/  ULDC UR8, c[0x0][0x14] ;  /* 0x0000050000087ab9 */ /* 0x000fe20000000800 */
[----:B------:R-:W-:Y:S02]  /*100a0*/  UIMAD.WIDE.U32 UR6, UR6, UR7, URZ ;  /* 0x00000007060672a5 */ /* 0x000fe4000f8e003f */
[----:B------:R-:W-:Y:S02]  /*100b0*/  USHF.R.S32.HI UR18, URZ, 0x5, UR10 ;  /* 0x000000053f127899 */ /* 0x000fe4000801140a */
[----:B------:R-:W-:Y:S02]  /*100c0*/  UIMAD.WIDE.U32 UR22, UR6, UR8, URZ ;  /* 0x00000008061672a5 */ /* 0x000fe4000f8e003f */
[----:B------:R-:W-:Y:S02]  /*100d0*/  UIMAD UR13, UR7, UR8, URZ ;  /* 0x00000008070d72a4 */ /* 0x000fe4000f8e023f */
[----:B------:R-:W-:-:S02]  /*100e0*/  ULOP3.LUT UR21, UR40, 0x2, URZ, 0xfc, !UPT ;  /* 0x0000000228157892 */ /* 0x000fc4000f8efc3f */
[----:B------:R-:W-:Y:S01]  /*100f0*/  ULOP3.LUT UR19, URZ, UR11, URZ, 0x33, !UPT ;  /* 0x0000000b3f137292 */ /* 0x000fe2000f8e333f */
[----:B0-----:R-:W-:Y:S01]  /*10100*/  LOP3.LUT R0, R0, 0x1, RZ, 0xc0, !PT ;  /* 0x0000000100007812 */ /* 0x001fe200078ec0ff */
[----:B------:R-:W-:Y:S02]  /*10110*/  UIADD3 UR13, UR23, UR13, URZ ;  /* 0x0000000d170d7290 */ /* 0x000fe4000fffe03f */
[----:B------:R-:W-:Y:S01]  /*10120*/  UIADD3 UR26, UR18, 0x1, URZ ;  /* 0x00000001121a7890 */ /* 0x000fe2000fffe03f */
[----:B------:R-:W-:-:S11]  /*10130*/  ULDC.64 UR24, c[0x0][0x198] ;  /* 0x0000660000187ab9 */ /* 0x000fd60000000a00 */
.L_x_427:
[----:B------:R-:W-:-:S03]  /*10140*/  UMOV UR6, 0xffffffff ;  /* 0xffffffff00067882 */ /* 0x000fc60000000000 */
[----:B------:R-:W-:Y:S05]  /*10150*/  BRA.DIV UR6, `(.L_x_417) ;  /* 0x0000000e06ec7947 */ /* 0x000fea000b800000 */
[----:B------:R-:W-:-:S13]  /*10160*/  ELECT P6, URZ, PT ;  /* 0x00000000003f782f */ /* 0x000fda00038c0000 */
.L_x_439:
[----:B------:R-:W0:Y:S01]  /*10170*/  LDC R6, c[0x0][0x28c] ;  /* 0x0000a300ff067b82 */ /* 0x000e220000000800 */
[----:B------:R-:W-:Y:S01]  /*10180*/  BSSY B1, `(.L_x_418) ;  /* 0x000003b000017945 */ /* 0x000fe20003800000 */
[----:B0-----:R-:W-:-:S13]  /*10190*/  ISETP.LT.OR P6, PT, R6, 0x1, !P6 ;  /* 0x000000010600780c */ /* 0x001fda00077c1670 */
[----:B------:R-:W-:Y:S05]  /*101a0*/  @P6 BRA `(.L_x_419) ;  /* 0x0000000000e06947 */ /* 0x000fea0003800000 */
[----:B------:R-:W-:Y:S02]  /*101b0*/  IMAD R6, R5, 0x2, R0 ;  /* 0x0000000205067824 */ /* 0x000fe400078e0200 */
[----:B------:R-:W-:Y:S02]  /*101c0*/  IMAD.SHL.U32 R12, R4, 0x200, RZ ;  /* 0x00000200040c7824 */ /* 0x000fe400078e00ff */
[----:B------:R-:W-:Y:S02]  /*101d0*/  IMAD.MOV.U32 R15, RZ, RZ, RZ ;  /* 0x000000ffff0f7224 */ /* 0x000fe400078e00ff */
[----:B------:R-:W-:Y:S02]  /*101e0*/  IMAD.U32 R18, RZ, RZ, UR26 ;  /* 0x0000001aff127e24 */ /* 0x000fe4000f8e00ff */
[----:B------:R-:W-:Y:S02]  /*101f0*/  IMAD.MOV.U32 R4, RZ, RZ, R3 ;  /* 0x000000ffff047224 */ /* 0x000fe400078e0003 */
[----:B------:R-:W-:-:S02]  /*10200*/  IMAD.MOV.U32 R5, RZ, RZ, R11 ;  /* 0x000000ffff057224 */ /* 0x000fc400078e000b */
[----:B------:R-:W-:-:S07]  /*10210*/  IMAD R9, R6, 0x30, RZ ;  /* 0x0000003006097824 */ /* 0x000fce00078e02ff */
.L_x_422:
[----:B------:R-:W0:Y:S01]  /*10220*/  S2R R7, SR_CgaCtaId ;  /* 0x0000000000077919 */ /* 0x000e220000008800 */
[----:B------:R-:W-:Y:S02]  /*10230*/  MOV R6, 0x400 ;  /* 0x0000040000067802 */ /* 0x000fe40000000f00 */
[----:B------:R-:W-:Y:S02]  /*10240*/  LOP3.LUT P1, RZ, R2, 0x7f, RZ, 0xc0, !PT ;  /* 0x0000007f02ff7812 */ /* 0x000fe4000782c0ff */
[----:B0-----:R-:W-:Y:S02]  /*10250*/  LEA R14, R7, R6, 0x18 ;  /* 0x00000006070e7211 */ /* 0x001fe400078ec0ff */
[----:B------:R-:W-:-:S09]  /*10260*/  SHF.L.U32 R6, R4, 0x1f, RZ ;  /* 0x0000001f04067819 */ /* 0x000fd200000006ff */
[----:B------:R-:W0:Y:S01]  /*10270*/  @!P1 LDC R7, c[0x0][0x500] ;  /* 0x00014000ff079b82 */ /* 0x000e220000000800 */
[----:B------:R-:W-:-:S04]  /*10280*/  LEA R13, R5, R14, 0x3 ;  /* 0x0000000e050d7211 */ /* 0x000fc800078e18ff */
[----:B------:R-:W1:Y:S02]  /*10290*/  SYNCS.PHASECHK.TRANS64.TRYWAIT P0, [R13+URZ+0x28], R6 ;  /* 0x000028060d0075a7 */ /* 0x000e64000800017f */
[----:B-1----:R-:W-:Y:S05]  /*102a0*/  @!P0 BRA `(.L_x_420) ;  /* 0x0000000c00b88947 */ /* 0x002fea0003800000 */
.L_x_440:
[----:B------:R-:W-:Y:S01]  /*102b0*/  UPRMT UR6, UR21, 0x9910, URZ ;  /* 0x0000991015067896 */ /* 0x000fe2000800003f */
[----:B0-----:R0:W-:Y:S03]  /*102c0*/  @!P1 SYNCS.ARRIVE.TRANS64 RZ, [R13+URZ], R7 ;  /* 0x000000070dff99a7 */ /* 0x0011e6000800003f */
[----:B------:R-:W-:-:S06]  /*102d0*/  UISETP.NE.AND UP0, UPT, UR6, 0x2, UPT ;  /* 0x000000020600788c */ /* 0x000fcc000bf05270 */
[----:B------:R-:W-:-:S13]  /*102e0*/  PLOP3.LUT P0, PT, PT, PT, UP0, 0x80, 0x0 ;  /* 0x000000000000781c */ /* 0x000fda0003f0f008 */
[----:B0-----:R-:W-:Y:S05]  /*102f0*/  @P0 BRA `(.L_x_421) ;  /* 0x0000000000040947 */ /* 0x001fea0003800000 */
[----:B------:R-:W-:Y:S01]  /*10300*/  BPT.TRAP 0x1 ;  /* 0x000000040000795c */ /* 0x000fe20000300000 */
.L_x_421:
[----:B-1----:R-:W-:Y:S01]  /*10310*/  IMAD R6, R5, 0x2, R0 ;  /* 0x0000000205067824 */ /* 0x002fe200078e0200 */
[----:B------:R-:W-:Y:S01]  /*10320*/  R2UR UR9, R13 ;  /* 0x000000000d0972ca */ /* 0x000fe200000e0000 */
[--C-:B------:R-:W-:Y:S01]  /*10330*/  IMAD R7, R5, 0x8000, R14.reuse ;  /* 0x0000800005077824 */ /* 0x100fe200078e020e */
[----:B------:R-:W-:Y:S01]  /*10340*/  UIADD3 UR6, UP0, UR24, 0xf0, URZ ;  /* 0x000000f018067890 */ /* 0x000fe2000ff1e03f */
[----:B------:R-:W-:Y:S01]  /*10350*/  IMAD R6, R6, 0x600, RZ ;  /* 0x0000060006067824 */ /* 0x000fe200078e02ff */
[----:B------:R-:W-:Y:S01]  /*10360*/  R2UR UR11, R12 ;  /* 0x000000000c0b72ca */ /* 0x000fe200000e0000 */
[----:B------:R-:W-:Y:S01]  /*10370*/  VIADD R18, R18, 0xffffffff ;  /* 0xffffffff12127836 */ /* 0x000fe20000000000 */
[----:B------:R-:W-:Y:S01]  /*10380*/  R2UR UR7, R7 ;  /* 0x00000000070772ca */ /* 0x000fe200000e0000 */
[----:B------:R-:W-:Y:S01]  /*10390*/  IMAD R6, R6, 0x2, R14 ;  /* 0x0000000206067824 */ /* 0x000fe200078e020e */
[----:B------:R-:W-:Y:S01]  /*103a0*/  R2UR UR10, R15 ;  /* 0x000000000f0a72ca */ /* 0x000fe200000e0000 */
[----:B------:R-:W-:Y:S01]  /*103b0*/  UIADD3 UR28, UP1, UR24, 0x1f0, URZ ;  /* 0x000001f0181c7890 */ /* 0x000fe2000ff3e03f */
[----:B------:R-:W-:Y:S01]  /*103c0*/  R2UR UR12, R8 ;  /* 0x00000000080c72ca */ /* 0x000fe200000e0000 */
[----:B------:R-:W-:Y:S01]  /*103d0*/  VIADD R5, R5, 0x1 ;  /* 0x0000000105057836 */ /* 0x000fe20000000000 */
[----:B------:R-:W-:Y:S01]  /*103e0*/  R2UR UR8, R6 ;  /* 0x00000000060872ca */ /* 0x000fe200000e0000 */
[----:B------:R-:W-:Y:S01]  /*103f0*/  UIADD3.X UR29, URZ, UR25, URZ, UP1, !UPT ;  /* 0x000000193f1d7290 */ /* 0x000fe20008ffe43f */
[----:B------:R-:W-:Y:S01]  /*10400*/  R2UR UR20, R9 ;  /* 0x00000000091472ca */ /* 0x000fe200000e0000 */
[----:B------:R-:W-:Y:S01]  /*10410*/  UMOV UR14, 0x0 ;  /* 0x00000000000e7882 */ /* 0x000fe20000000000 */
[----:B------:R-:W-:Y:S01]  /*10420*/  ISETP.GT.AND P1, PT, R18, 0x1, PT ;  /* 0x000000011200780c */ /* 0x000fe20003f24270 */
[----:B------:R-:W-:Y:S01]  /*10430*/  UMOV UR15, 0x10000000 ;  /* 0x10000000000f7882 */ /* 0x000fe20000000000 */
[----:B------:R-:W-:Y:S01]  /*10440*/  ISETP.NE.AND P0, PT, R5, 0x5, PT ;  /* 0x000000050500780c */ /* 0x000fe20003f05270 */
[----:B------:R-:W-:Y:S01]  /*10450*/  UIADD3 UR16, UR7, 0x100, URZ ;  /* 0x0000010007107890 */ /* 0x000fe2000fffe03f */
[----:B------:R-:W-:Y:S01]  /*10460*/  VIADD R15, R15, 0x20 ;  /* 0x000000200f0f7836 */ /* 0x000fe20000000000 */
[----:B------:R-:W-:Y:S01]  /*10470*/  UIADD3.X UR7, URZ, UR25, URZ, UP0, !UPT ;  /* 0x000000193f077290 */ /* 0x000fe200087fe43f */
[----:B------:R-:W-:Y:S01]  /*10480*/  SEL R7, RZ, 0x1, P0 ;  /* 0x00000001ff077807 */ /* 0x000fe20000000000 */
[----:B------:R-:W-:Y:S01]  /*10490*/  UMOV UR27, 0x30000 ;  /* 0x00030000001b7882 */ /* 0x000fe20000000000 */
[----:B------:R-:W-:Y:S01]  /*104a0*/  SEL R5, R5, RZ, P0 ;  /* 0x000000ff05057207 */ /* 0x000fe20000000000 */
[----:B------:R-:W-:Y:S01]  /*104b0*/  UIADD3 UR17, UR8, 0x28100, URZ ;  /* 0x0002810008117890 */ /* 0x000fe2000fffe03f */
[----:B------:R-:W-:-:S02]  /*104c0*/  LOP3.LUT R4, R4, R7, RZ, 0x3c, !PT ;  /* 0x0000000704047212 */ /* 0x000fc400078e3cff */
[----:B------:R-:W-:Y:S02]  /*104d0*/  UMOV UR8, UR16 ;  /* 0x0000001000087c82 */ /* 0x000fe40008000000 */
[----:B------:R0:W-:Y:S02]  /*104e0*/  UTMALDG.3D [UR8], [UR6], desc[UR14] ;  /* 0x00000e08060075b4 */ /* 0x0001e40008011000 */
[----:B0-----:R-:W-:Y:S01]  /*104f0*/  UMOV UR8, UR17 ;  /* 0x0000001100087c82 */ /* 0x001fe20008000000 */
[----:B------:R-:W-:Y:S02]  /*10500*/  UMOV UR11, UR20 ;  /* 0x00000014000b7c82 */ /* 0x000fe40008000000 */
[----:B------:R0:W-:Y:S02]  /*10510*/  UTMALDG.3D.MULTICAST [UR8], [UR28], UR27, desc[UR14] ;  /* 0x00000e081c0073b4 */ /* 0x0001e4000801181b */
[----:B0-----:R-:W-:Y:S05]  /*10520*/  @P1 BRA `(.L_x_422) ;  /* 0xfffffffc003c1947 */ /* 0x001fea000383ffff */
.L_x_419:
[----:B------:R-:W-:Y:S05]  /*10530*/  BSYNC B1 ;  /* 0x0000000000017941 */ /* 0x000fea0003800000 */
.L_x_418:
[----:B------:R-:W-:Y:S01]  /*10540*/  LOP3.LUT P1, RZ, R10, 0xff, RZ, 0xc0, !PT ;  /* 0x000000ff0aff7812 */ /* 0x000fe2000782c0ff */
[----:B------:R-:W-:Y:S01]  /*10550*/  IMAD.U32 R7, RZ, RZ, UR18 ;  /* 0x00000012ff077e24 */ /* 0x000fe2000f8e00ff */
[----:B------:R-:W-:Y:S01]  /*10560*/  IADD3 R11, R11, UR18, RZ ;  /* 0x000000120b0b7c10 */ /* 0x000fe2000fffe0ff */
[----:B------:R-:W-:Y:S01]  /*10570*/  ULDC.64 UR6, c[0x0][0x650] ;  /* 0x0001940000067ab9 */ /* 0x000fe20000000a00 */
[----:B------:R-:W-:Y:S01]  /*10580*/  UISETP.GE.U32.AND UP0, UPT, UR18, 0x5, UPT ;  /* 0x000000051200788c */ /* 0x000fe2000bf06070 */
[----:B------:R-:W-:Y:S01]  /*10590*/  BSSY B1, `(.L_x_423) ;  /* 0x000006f000017945 */ /* 0x000fe20003800000 */
[----:B------:R-:W-:Y:S01]  /*105a0*/  ISETP.GT.U32.AND P0, PT, R11, 0x4, PT ;  /* 0x000000040b00780c */ /* 0x000fe20003f04070 */
[----:B------:R-:W-:Y:S01]  /*105b0*/  IMAD.MOV.U32 R8, RZ, RZ, -0x1 ;  /* 0xffffffffff087424 */ /* 0x000fe200078e00ff */
[----:B------:R-:W-:Y:S02]  /*105c0*/  PRMT R10, RZ, 0x7610, R10 ;  /* 0x00007610ff0a7816 */ /* 0x000fe4000000000a */
[----:B------:R-:W-:-:S02]  /*105d0*/  ISETP.LT.U32.AND P0, PT, R7, 0x5, P0 ;  /* 0x000000050700780c */ /* 0x000fc40000701070 */
[----:B------:R-:W-:Y:S01]  /*105e0*/  PLOP3.LUT P2, PT, PT, PT, UP0, 0x80, 0x0 ;  /* 0x000000000000781c */ /* 0x000fe20003f4f008 */
[----:B------:R-:W0:Y:S01]  /*105f0*/  @P1 S2R R5, SR_CgaCtaId ;  /* 0x0000000000051919 */ /* 0x000e220000008800 */
[----:B------:R-:W-:-:S04]  /*10600*/  @P1 MOV R4, 0x400 ;  /* 0x0000040000041802 */ /* 0x000fc80000000f00 */
[----:B0-----:R-:W-:Y:S01]  /*10610*/  @P1 LEA R6, R5, R4, 0x18 ;  /* 0x0000000405061211 */ /* 0x001fe200078ec0ff */
[----:B------:R-:W-:Y:S01]  /*10620*/  IMAD.WIDE.U32 R4, R11, -0x33333333, RZ ;  /* 0xcccccccd0b047825 */ /* 0x000fe200078e00ff */
[----:B------:R-:W-:Y:S02]  /*10630*/  SEL R4, RZ, 0x1, !P0 ;  /* 0x00000001ff047807 */ /* 0x000fe40004000000 */
[----:B------:R0:W-:Y:S01]  /*10640*/  @P1 SYNCS.ARRIVE.TRANS64.A1T0 RZ, [R6+URZ+0x68], RZ ;  /* 0x000068ff06ff19a7 */ /* 0x0001e2000810003f */
[----:B------:R-:W-:Y:S02]  /*10650*/  IADD3 R16, P1, R16, UR22, RZ ;  /* 0x0000001610107c10 */ /* 0x000fe4000ff3e0ff */
[----:B------:R-:W-:Y:S01]  /*10660*/  LOP3.LUT R3, R3, R4, RZ, 0x3c, !PT ;  /* 0x0000000403037212 */ /* 0x000fe200078e3cff */
[----:B------:R-:W-:Y:S01]  /*10670*/  IMAD.MOV.U32 R4, RZ, RZ, -0x1 ;  /* 0xffffffffff047424 */ /* 0x000fe200078e00ff */
[----:B------:R-:W-:Y:S02]  /*10680*/  IADD3.X R17, R17, UR13, RZ, P1, !PT ;  /* 0x0000000d11117c10 */ /* 0x000fe40008ffe4ff */
[----:B------:R-:W-:-:S02]  /*10690*/  ISETP.GE.U32.AND P0, PT, R16, UR6, PT ;  /* 0x0000000610007c0c */ /* 0x000fc4000bf06070 */
[----:B0-----:R-:W-:Y:S01]  /*106a0*/  SHF.R.U32.HI R6, RZ, 0x2, R5 ;  /* 0x00000002ff067819 */ /* 0x001fe20000011605 */
[----:B------:R-:W-:Y:S01]  /*106b0*/  IMAD.MOV.U32 R5, RZ, RZ, -0x1 ;  /* 0xffffffffff057424 */ /* 0x000fe200078e00ff */
[----:B------:R-:W-:Y:S02]  /*106c0*/  ISETP.GE.U32.AND.EX P0, PT, R17, UR7, PT, P0 ;  /* 0x0000000711007c0c */ /* 0x000fe4000bf06100 */
[--C-:B------:R-:W-:Y:S01]  /*106d0*/  @P2 LOP3.LUT R3, R3, 0x1, R6.reuse, 0x78, !PT ;  /* 0x0000000103032812 */ /* 0x100fe200078e7806 */
[----:B------:R-:W-:Y:S01]  /*106e0*/  IMAD R11, R6, -0x5, R11 ;  /* 0xfffffffb060b7824 */ /* 0x000fe200078e020b */
[----:B------:R-:W-:-:S09]  /*106f0*/  PRMT R6, RZ, 0x7610, R6 ;  /* 0x00007610ff067816 */ /* 0x000fd20000000006 */
[----:B------:R-:W-:Y:S05]  /*10700*/  @P0 BRA `(.L_x_424) ;  /* 0x00000004005c0947 */ /* 0x000fea0003800000 */
[----:B------:R-:W-:Y:S01]  /*10710*/  ULDC.64 UR6, c[0x0][0x628] ;  /* 0x00018a0000067ab9 */ /* 0x000fe20000000a00 */
[----:B------:R-:W0:Y:S01]  /*10720*/  S2R R13, SR_CTAID.X ;  /* 0x00000000000d7919 */ /* 0x000e220000002500 */
[----:B------:R-:W-:Y:S01]  /*10730*/  ISETP.NE.U32.AND P0, PT, RZ, UR6, PT ;  /* 0x00000006ff007c0c */ /* 0x000fe2000bf05070 */
[----:B------:R-:W-:Y:S01]  /*10740*/  ULDC UR9, c[0x0][0x630] ;  /* 0x00018c0000097ab9 */ /* 0x000fe20000000800 */
[----:B------:R-:W-:Y:S01]  /*10750*/  IMAD.MOV.U32 R4, RZ, RZ, R16 ;  /* 0x000000ffff047224 */ /* 0x000fe200078e0010 */
[----:B------:R-:W1:Y:S01]  /*10760*/  S2R R12, SR_CTAID.Y ;  /* 0x00000000000c7919 */ /* 0x000e620000002600 */
[----:B------:R-:W-:Y:S01]  /*10770*/  ISETP.NE.AND.EX P0, PT, RZ, UR7, PT, P0 ;  /* 0x00000007ff007c0c */ /* 0x000fe2000bf05300 */
[----:B------:R-:W-:-:S12]  /*10780*/  IMAD.MOV.U32 R5, RZ, RZ, R17 ;  /* 0x000000ffff057224 */ /* 0x000fd800078e0011 */
[----:B------:R-:W-:Y:S05]  /*10790*/  @!P0 BRA `(.L_x_425) ;  /* 0x0000000000288947 */ /* 0x000fea0003800000 */
[----:B------:R-:W-:Y:S02]  /*107a0*/  ULDC UR8, c[0x0][0x634] ;  /* 0x00018d0000087ab9 */ /* 0x000fe40000000800 */
[----:B------:R-:W-:-:S04]  /*107b0*/  IADD3 R9, P0, R16, UR8, RZ ;  /* 0x0000000810097c10 */ /* 0x000fc8000ff1e0ff */
[----:B------:R-:W-:-:S05]  /*107c0*/  IADD3.X R15, RZ, R17, RZ, P0, !PT ;  /* 0x00000011ff0f7210 */ /* 0x000fca00007fe4ff */
[----:B------:R-:W-:-:S04]  /*107d0*/  IMAD.WIDE.U32 R6, R15, UR6, RZ ;  /* 0x000000060f067c25 */ /* 0x000fc8000f8e00ff */
[----:B------:R-:W-:-:S04]  /*107e0*/  IMAD.WIDE.U32 R6, P0, R9, UR7, R6 ;  /* 0x0000000709067c25 */ /* 0x000fc8000f800006 */
[----:B------:R-:W-:-:S04]  /*107f0*/  IMAD.WIDE.U32 R8, R9, UR6, RZ ;  /* 0x0000000609087c25 */ /* 0x000fc8000f8e00ff */
[----:B------:R-:W-:Y:S01]  /*10800*/  IMAD.X R5, RZ, RZ, RZ, P0 ;  /* 0x000000ffff057224 */ /* 0x000fe200000e06ff */
[----:B------:R-:W-:Y:S01]  /*10810*/  IADD3 RZ, P0, R9, R6, RZ ;  /* 0x0000000609ff7210 */ /* 0x000fe20007f1e0ff */
[----:B------:R-:W-:-:S04]  /*10820*/  IMAD.MOV.U32 R4, RZ, RZ, R7 ;  /* 0x000000ffff047224 */ /* 0x000fc800078e0007 */
[----:B------:R-:W-:-:S08]  /*10830*/  IMAD.WIDE.U32.X R4, R15, UR7, R4, P0 ;  /* 0x000000070f047c25 */ /* 0x000fd000080e0404 */
.L_x_425:
[--C-:B------:R-:W-:Y:S01]  /*10840*/  SHF.R.U64 R8, R4, UR9, R5.reuse ;  /* 0x0000000904087c19 */ /* 0x100fe20008001205 */
[----:B------:R-:W-:Y:S01]  /*10850*/  ULDC.64 UR6, c[0x0][0x620] ;  /* 0x0001880000067ab9 */ /* 0x000fe20000000a00 */
[----:B------:R-:W-:Y:S01]  /*10860*/  SHF.R.U32.HI R4, RZ, UR9, R5 ;  /* 0x00000009ff047c19 */ /* 0x000fe20008011605 */
[----:B------:R-:W2:Y:S01]  /*10870*/  LDC R20, c[0x0][0x144] ;  /* 0x00005100ff147b82 */ /* 0x000ea20000000800 */
[----:B------:R-:W-:Y:S01]  /*10880*/  IADD3 R7, P0, RZ, -R8, RZ ;  /* 0x80000008ff077210 */ /* 0x000fe20007f1e0ff */
[----:B------:R-:W-:Y:S01]  /*10890*/  ULDC.64 UR10, c[0x0][0x640] ;  /* 0x00019000000a7ab9 */ /* 0x000fe20000000a00 */
[----:B------:R-:W-:Y:S01]  /*108a0*/  ULDC UR8, c[0x0][0x608] ;  /* 0x0001820000087ab9 */ /* 0x000fe20000000800 */
[----:B------:R-:W-:Y:S02]  /*108b0*/  UISETP.NE.AND UP0, UPT, UR46, URZ, UPT ;  /* 0x0000003f2e00728c */ /* 0x000fe4000bf05270 */
[----:B------:R-:W-:Y:S01]  /*108c0*/  IMAD.X R4, RZ, RZ, ~R4, P0 ;  /* 0x000000ffff047224 */ /* 0x000fe200000e0e04 */
[----:B------:R-:W-:Y:S01]  /*108d0*/  ISETP.NE.U32.AND P0, PT, RZ, UR10, PT ;  /* 0x0000000aff007c0c */ /* 0x000fe2000bf05070 */
[----:B------:R-:W3:Y:S02]  /*108e0*/  LDC R15, c[0x0][0x148] ;  /* 0x00005200ff0f7b82 */ /* 0x000ee40000000800 */
[----:B------:R-:W-:Y:S01]  /*108f0*/  IMAD R6, R4, UR6, RZ ;  /* 0x0000000604067c24 */ /* 0x000fe2000f8e02ff */
[----:B------:R-:W-:Y:S01]  /*10900*/  ISETP.NE.AND.EX P0, PT, RZ, UR11, PT, P0 ;  /* 0x0000000bff007c0c */ /* 0x000fe2000bf05300 */
[----:B------:R-:W-:Y:S01]  /*10910*/  IMAD.WIDE.U32 R4, R7, UR6, R16 ;  /* 0x0000000607047c25 */ /* 0x000fe2000f8e0010 */
[----:B------:R-:W-:Y:S01]  /*10920*/  ULDC UR6, c[0x0][0x150] ;  /* 0x0000540000067ab9 */ /* 0x000fe20000000800 */
[----:B------:R-:W-:-:S02]  /*10930*/  PLOP3.LUT P2, PT, PT, PT, UP0, 0x80, 0x0 ;  /* 0x000000000000781c */ /* 0x000fc40003f4f008 */
[----:B------:R-:W-:Y:S01]  /*10940*/  IMAD R7, R7, UR7, R6 ;  /* 0x0000000707077c24 */ /* 0x000fe2000f8e0206 */
[----:B0-----:R-:W-:Y:S01]  /*10950*/  I2FP.F32.U32 R6, R13 ;  /* 0x0000000d00067245 */ /* 0x001fe20000201000 */
[----:B------:R-:W-:Y:S02]  /*10960*/  ULDC UR7, c[0x0][0x154] ;  /* 0x0000550000077ab9 */ /* 0x000fe40000000800 */
[----:B------:R-:W-:Y:S02]  /*10970*/  IMAD.IADD R5, R5, 0x1, R7 ;  /* 0x0000000105057824 */ /* 0x000fe400078e0207 */
[----:B------:R-:W-:Y:S01]  /*10980*/  FMUL R6, R6, UR6 ;  /* 0x0000000606067c20 */ /* 0x000fe20008400000 */
[----:B------:R-:W-:Y:S02]  /*10990*/  ULDC UR6, c[0x0][0x618] ;  /* 0x0001860000067ab9 */ /* 0x000fe40000000800 */
[--C-:B------:R-:W-:Y:S02]  /*109a0*/  SHF.R.U64 R9, R4, UR6, R5.reuse ;  /* 0x0000000604097c19 */ /* 0x100fe40008001205 */
[----:B-1----:R-:W-:Y:S01]  /*109b0*/  I2FP.F32.U32 R4, R12 ;  /* 0x0000000c00047245 */ /* 0x002fe20000201000 */
[----:B------:R-:W0:Y:S04]  /*109c0*/  F2I.U32.TRUNC.NTZ R6, R6 ;  /* 0x0000000600067305 */ /* 0x000e28000020f000 */
[----:B------:R-:W-:Y:S01]  /*109d0*/  FMUL R7, R4, UR7 ;  /* 0x0000000704077c20 */ /* 0x000fe20008400000 */
[----:B------:R-:W-:Y:S01]  /*109e0*/  SHF.R.U32.HI R4, RZ, UR6, R5 ;  /* 0x00000006ff047c19 */ /* 0x000fe20008011605 */
[----:B------:R-:W-:-:S02]  /*109f0*/  ULDC UR6, c[0x0][0x658] ;  /* 0x0001960000067ab9 */ /* 0x000fc40000000800 */
[----:B------:R1:W4:Y:S01]  /*10a00*/  F2I.U32.TRUNC.NTZ R19, R7 ;  /* 0x0000000700137305 */ /* 0x000322000020f000 */
[--C-:B------:R-:W-:Y:S02]  /*10a10*/  SHF.R.U64 R18, R9, UR8, R4.reuse ;  /* 0x0000000809127c19 */ /* 0x100fe40008001204 */
[----:B------:R-:W-:Y:S01]  /*10a20*/  SHF.R.U32.HI R5, RZ, UR8, R4 ;  /* 0x00000008ff057c19 */ /* 0x000fe20008011604 */
[----:B0-----:R-:W-:-:S03]  /*10a30*/  IMAD.MOV R4, RZ, RZ, -R6 ;  /* 0x000000ffff047224 */ /* 0x001fc600078e0a06 */
[--C-:B------:R-:W-:Y:S02]  /*10a40*/  SHF.R.U64 R14, R18, UR6, R5.reuse ;  /* 0x00000006120e7c19 */ /* 0x100fe40008001205 */
[----:B------:R-:W-:Y:S01]  /*10a50*/  SHF.R.U32.HI R6, RZ, UR6, R5 ;  /* 0x00000006ff067c19 */ /* 0x000fe20008011605 */
[----:B--2---:R-:W-:Y:S02]  /*10a60*/  IMAD R21, R20, R4, R13 ;  /* 0x0000000414157224 */ /* 0x004fe400078e020d */
[----:B------:R-:W-:Y:S01]  /*10a70*/  IMAD.MOV.U32 R4, RZ, RZ, R14 ;  /* 0x000000ffff047224 */ /* 0x000fe200078e000e */
[----:B------:R-:W-:Y:S01]  /*10a80*/  MOV R5, R6 ;  /* 0x0000000600057202 */ /* 0x000fe20000000f00 */
[----:B-1--4-:R-:W-:Y:S06]  /*10a90*/  @!P0 BRA `(.L_x_426) ;  /* 0x0000000000288947 */ /* 0x012fec0003800000 */
[----:B------:R-:W-:Y:S02]  /*10aa0*/  ULDC UR6, c[0x0][0x64c] ;  /* 0x0001930000067ab9 */ /* 0x000fe40000000800 */
[----:B------:R-:W-:-:S05]  /*10ab0*/  IADD3 R5, P0, R14, UR6, RZ ;  /* 0x000000060e057c10 */ /* 0x000fca000ff1e0ff */
[----:B------:R-:W-:-:S04]  /*10ac0*/  IMAD.X R13, RZ, RZ, R6, P0 ;  /* 0x000000ffff0d7224 */ /* 0x000fc800000e0606 */
[----:B------:R-:W-:-:S04]  /*10ad0*/  IMAD.WIDE.U32 R6, R13, UR10, RZ ;  /* 0x0000000a0d067c25 */ /* 0x000fc8000f8e00ff */
[----:B------:R-:W-:-:S04]  /*10ae0*/  IMAD.WIDE.U32 R6, P0, R5, UR11, R6 ;  /* 0x0000000b05067c25 */ /* 0x000fc8000f800006 */
[----:B------:R-:W-:-:S04]  /*10af0*/  IMAD.WIDE.U32 R4, R5, UR10, RZ ;  /* 0x0000000a05047c25 */ /* 0x000fc8000f8e00ff */
[----:B------:R-:W-:Y:S01]  /*10b00*/  IMAD.MOV.U32 R4, RZ, RZ, R7 ;  /* 0x000000ffff047224 */ /* 0x000fe200078e0007 */
[----:B------:R-:W-:Y:S01]  /*10b10*/  IADD3 RZ, P1, R5, R6, RZ ;  /* 0x0000000605ff7210 */ /* 0x000fe20007f3e0ff */
[----:B------:R-:W-:-:S04]  /*10b20*/  IMAD.X R5, RZ, RZ, RZ, P0 ;  /* 0x000000ffff057224 */ /* 0x000fc800000e06ff */
[----:B------:R-:W-:-:S08]  /*10b30*/  IMAD.WIDE.U32.X R4, R13, UR11, R4, P1 ;  /* 0x0000000b0d047c25 */ /* 0x000fd000088e0404 */
.L_x_426:
[----:B------:R-:W-:Y:S01]  /*10b40*/  ULDC UR6, c[0x0][0x648] ;  /* 0x0001920000067ab9 */ /* 0x000fe20000000800 */
[----:B------:R-:W-:Y:S01]  /*10b50*/  LOP3.LUT R18, R18, UR19, RZ, 0xc0, !PT ;  /* 0x0000001312127c12 */ /* 0x000fe2000f8ec0ff */
[----:B------:R-:W-:Y:S01]  /*10b60*/  IMAD.MOV R19, RZ, RZ, -R19 ;  /* 0x000000ffff137224 */ /* 0x000fe200078e0a13 */
[----:B------:R-:W-:Y:S01]  /*10b70*/  SHF.R.U64 R5, R4, UR6, R5 ;  /* 0x0000000604057c19 */ /* 0x000fe20008001205 */
[----:B------:R-:W-:Y:S01]  /*10b80*/  ULDC UR6, c[0x0][0x638] ;  /* 0x00018e0000067ab9 */ /* 0x000fe20000000800 */
[----:B------:R-:W-:Y:S01]  /*10b90*/  UISETP.NE.AND UP0, UPT, UR46, URZ, UPT ;  /* 0x0000003f2e00728c */ /* 0x000fe2000bf05270 */
[----:B------:R-:W-:Y:S01]  /*10ba0*/  LOP3.LUT R9, R9, UR4, RZ, 0xc0, !PT ;  /* 0x0000000409097c12 */ /* 0x000fe2000f8ec0ff */
[----:B---3--:R-:W-:Y:S01]  /*10bb0*/  @P2 IMAD R21, R15, R19, R12 ;  /* 0x000000130f152224 */ /* 0x008fe200078e020c */
[----:B------:R-:W-:Y:S01]  /*10bc0*/  ULDC UR7, c[0x0][0x610] ;  /* 0x0001840000077ab9 */ /* 0x000fe20000000800 */
[----:B------:R-:W-:Y:S02]  /*10bd0*/  IMAD.MOV R7, RZ, RZ, -R5 ;  /* 0x000000ffff077224 */ /* 0x000fe400078e0a05 */
[----:B------:R-:W-:Y:S01]  /*10be0*/  IMAD R4, R5, UR5, R18 ;  /* 0x0000000505047c24 */ /* 0x000fe2000f8e0212 */
[----:B------:R-:W-:Y:S01]  /*10bf0*/  PLOP3.LUT P0, PT, PT, PT, UP0, 0x40, 0x0 ;  /* 0x000000000000781c */ /* 0x000fe20003f0e808 */
[----:B------:R-:W-:Y:S01]  /*10c00*/  IMAD R14, R7, UR6, R14 ;  /* 0x00000006070e7c24 */ /* 0x000fe2000f8e020e */
[----:B------:R-:W-:Y:S01]  /*10c10*/  ULDC UR6, c[0x0][0x600] ;  /* 0x0001800000067ab9 */ /* 0x000fe20000000800 */
[----:B------:R-:W-:Y:S01]  /*10c20*/  IMAD R4, R4, UR7, R21 ;  /* 0x0000000704047c24 */ /* 0x000fe2000f8e0215 */
[----:B------:R-:W-:Y:S01]  /*10c30*/  PLOP3.LUT P1, PT, PT, PT, UP0, 0x40, 0x0 ;  /* 0x000000000000781c */ /* 0x000fe20003f2e808 */
[----:B------:R-:W-:-:S02]  /*10c40*/  IMAD R7, R14, UR6, R9 ;  /* 0x000000060e077c24 */ /* 0x000fc4000f8e0209 */
[----:B------:R-:W-:-:S03]  /*10c50*/  IMAD.MOV.U32 R6, RZ, RZ, 0x1 ;  /* 0x00000001ff067424 */ /* 0x000fc600078e00ff */
[----:B------:R-:W-:Y:S02]  /*10c60*/  SEL R5, R7, R4, P0 ;  /* 0x0000000407057207 */ /* 0x000fe40000000000 */
[----:B------:R-:W-:-:S07]  /*10c70*/  SEL R4, R4, R7, P1 ;  /* 0x0000000704047207 */ /* 0x000fce0000800000 */
.L_x_424:
[----:B------:R-:W-:Y:S05]  /*10c80*/  BSYNC B1 ;  /* 0x0000000000017941 */ /* 0x000fea0003800000 */
.L_x_423:
[----:B------:R-:W-:-:S13]  /*10c90*/  LOP3.LUT P0, RZ, R6, 0xff, RZ, 0xc0, !PT ;  /* 0x000000ff06ff7812 */ /* 0x000fda000780c0ff */
[----:B------:R-:W-:Y:S05]  /*10ca0*/  @P0 BRA `(.L_x_427) ;  /* 0xfffffff400240947 */ /* 0x000fea000383ffff */
[----:B------:R-:W-:Y:S05]  /*10cb0*/  BSYNC B0 ;  /* 0x0000000000007941 */ /* 0x000fea0003800000 */
.L_x_416:
[----:B------:R-:W-:-:S03]  /*10cc0*/  UMOV UR6, 0xffffffff ;  /* 0xffffffff00067882 */ /* 0x000fc60000000000 */
[----:B------:R-:W-:Y:S05]  /*10cd0*/  BRA.DIV UR6, `(.L_x_428) ;  /* 0x0000000606407947 */ /* 0x000fea000b800000 */
[----:B------:R-:W-:-:S13]  /*10ce0*/  ELECT P6, URZ, PT ;  /* 0x00000000003f782f */ /* 0x000fda00038c0000 */
.L_x_443:
[----:B------:R-:W-:Y:S04]  /*10cf0*/  BSSY B0, `(.L_x_429) ;  /* 0x0000035000007945 */ /* 0x000fe80003800000 */
[----:B------:R-:W-:Y:S05]  /*10d00*/  @!P6 BRA `(.L_x_430) ;  /* 0x0000000000cce947 */ /* 0x000fea0003800000 */
[----:B------:R-:W-:-:S04]  /*10d10*/  ULOP3.LUT UR6, UR40, 0x2, URZ, 0xfc, !UPT ;  /* 0x0000000228067892 */ /* 0x000fc8000f8efc3f */
[----:B------:R-:W-:-:S06]  /*10d20*/  UISETP.NE.AND UP0, UPT, UR6, 0x3, UPT ;  /* 0x000000030600788c */ /* 0x000fcc000bf05270 */
[----:B------:R-:W-:-:S13]  /*10d30*/  PLOP3.LUT P0, PT, PT, PT, UP0, 0x80, 0x0 ;  /* 0x000000000000781c */ /* 0x000fda0003f0f008 */
[----:B------:R-:W-:Y:S05]  /*10d40*/  @!P0 BRA `(.L_x_431) ;  /* 0x0000000000048947 */ /* 0x000fea0003800000 */
[----:B------:R-:W-:Y:S01]  /*10d50*/  BPT.TRAP 0x1 ;  /* 0x000000040000795c */ /* 0x000fe20000300000 */
.L_x_431:
[----:B------:R-:W0:Y:S01]  /*10d60*/  S2R R5, SR_CgaCtaId ;  /* 0x0000000000057919 */ /* 0x000e220000008800 */
[----:B------:R-:W-:Y:S02]  /*10d70*/  MOV R0, 0x400 ;  /* 0x0000040000007802 */ /* 0x000fe40000000f00 */
[----:B------:R-:W-:Y:S02]  /*10d80*/  SHF.L.U32 R4, R3, 0x1f, RZ ;  /* 0x0000001f03047819 */ /* 0x000fe400000006ff */
[----:B0-----:R-:W-:-:S04]  /*10d90*/  LEA R0, R5, R0, 0x18 ;  /* 0x0000000005007211 */ /* 0x001fc800078ec0ff */
[----:B------:R-:W-:-:S05]  /*10da0*/  IADD3 R0, R0, 0x28, RZ ;  /* 0x0000002800007810 */ /* 0x000fca0007ffe0ff */
[C---:B------:R-:W-:Y:S02]  /*10db0*/  IMAD R7, R11.reuse, 0x8, R0 ;  /* 0x000000080b077824 */ /* 0x040fe400078e0200 */
[----:B------:R-:W-:Y:S02]  /*10dc0*/  VIADD R11, R11, 0x1 ;  /* 0x000000010b0b7836 */ /* 0x000fe40000000000 */
[----:B------:R-:W0:Y:S03]  /*10dd0*/  SYNCS.PHASECHK.TRANS64.TRYWAIT P0, [R7+URZ], R4 ;  /* 0x00000004070075a7 */ /* 0x000e26000800017f */
[----:B------:R-:W-:-:S04]  /*10de0*/  ISETP.NE.AND P1, PT, R11, 0x5, PT ;  /* 0x000000050b00780c */ /* 0x000fc80003f25270 */
[----:B------:R-:W-:Y:S02]  /*10df0*/  SEL R2, RZ, 0x1, P1 ;  /* 0x00000001ff027807 */ /* 0x000fe40000800000 */
[----:B------:R-:W-:Y:S02]  /*10e00*/  SEL R11, R11, RZ, P1 ;  /* 0x000000ff0b0b7207 */ /* 0x000fe40000800000 */
[----:B------:R-:W-:-:S03]  /*10e10*/  LOP3.LUT R6, R3, R2, RZ, 0x3c, !PT ;  /* 0x0000000203067212 */ /* 0x000fc600078e3cff */
[----:B------:R-:W-:Y:S01]  /*10e20*/  IMAD R8, R11, 0x8, R0 ;  /* 0x000000080b087824 */ /* 0x000fe200078e0200 */
[----:B------:R-:W-:Y:S01]  /*10e30*/  SHF.L.U32 R5, R6, 0x1f, RZ ;  /* 0x0000001f06057819 */ /* 0x000fe200000006ff */
[----:B0-----:R-:W-:Y:S06]  /*10e40*/  @!P0 BRA `(.L_x_432) ;  /* 0x0000000400048947 */ /* 0x001fec0003800000 */
.L_x_444:
[----:B------:R-:W1:Y:S01]  /*10e50*/  SYNCS.PHASECHK.TRANS64.TRYWAIT P0, [R8+URZ], R5 ;  /* 0x00000005080075a7 */ /* 0x000e62000800017f */
[----:B------:R-:W-:-:S05]  /*10e60*/  VIADD R2, R11, 0x1 ;  /* 0x000000010b027836 */ /* 0x000fca0000000000 */
[----:B------:R-:W-:-:S04]  /*10e70*/  ISETP.NE.AND P1, PT, R2, 0x5, PT ;  /* 0x000000050200780c */ /* 0x000fc80003f25270 */
[----:B------:R-:W-:Y:S02]  /*10e80*/  SEL R3, RZ, 0x1, P1 ;  /* 0x00000001ff037807 */ /* 0x000fe40000800000 */
[----:B0-----:R-:W-:Y:S02]  /*10e90*/  SEL R7, R2, RZ, P1 ;  /* 0x000000ff02077207 */ /* 0x001fe40000800000 */
[----:B------:R-:W-:-:S03]  /*10ea0*/  LOP3.LUT R6, R6, R3, RZ, 0x3c, !PT ;  /* 0x0000000306067212 */ /* 0x000fc600078e3cff */
[----:B------:R-:W-:Y:S01]  /*10eb0*/  IMAD R9, R7, 0x8, R0 ;  /* 0x0000000807097824 */ /* 0x000fe200078e0200 */
[----:B------:R-:W-:Y:S01]  /*10ec0*/  SHF.L.U32 R4, R6, 0x1f, RZ ;  /* 0x0000001f06047819 */ /* 0x000fe200000006ff */
[----:B-1----:R-:W-:Y:S06]  /*10ed0*/  @!P0 BRA `(.L_x_433) ;  /* 0x0000000000f48947 */ /* 0x002fec0003800000 */
.L_x_445:
[----:B------:R-:W1:Y:S01]  /*10ee0*/  SYNCS.PHASECHK.TRANS64.TRYWAIT P0, [R9+URZ], R4 ;  /* 0x00000004090075a7 */ /* 0x000e62000800017f */
[----:B------:R-:W-:-:S05]  /*10ef0*/  VIADD R2, R7, 0x1 ;  /* 0x0000000107027836 */ /* 0x000fca0000000000 */
[----:B------:R-:W-:-:S04]  /*10f00*/  ISETP.NE.AND P1, PT, R2, 0x5, PT ;  /* 0x000000050200780c */ /* 0x000fc80003f25270 */
[----:B------:R-:W-:Y:S02]  /*10f10*/  SEL R3, RZ, 0x1, P1 ;  /* 0x00000001ff037807 */ /* 0x000fe40000800000 */
[----:B------:R-:W-:Y:S02]  /*10f20*/  SEL R7, R2, RZ, P1 ;  /* 0x000000ff02077207 */ /* 0x000fe40000800000 */
[----:B------:R-:W-:Y:S02]  /*10f30*/  LOP3.LUT R11, R6, R3, RZ, 0x3c, !PT ;  /* 0x00000003060b7212 */ /* 0x000fe400078e3cff */
[----:B------:R-:W-:Y:S02]  /*10f40*/  LEA R6, R7, R0, 0x3 ;  /* 0x0000000007067211 */ /* 0x000fe400078e18ff */
[----:B0-----:R-:W-:Y:S01]  /*10f50*/  SHF.L.U32 R5, R11, 0x1f, RZ ;  /* 0x0000001f0b057819 */ /* 0x001fe200000006ff */
[----:B-1----:R-:W-:Y:S06]  /*10f60*/  @!P0 BRA `(.L_x_434) ;  /* 0x0000000000e48947 */ /* 0x002fec0003800000 */
.L_x_446:
[----:B------:R-:W1:Y:S01]  /*10f70*/  SYNCS.PHASECHK.TRANS64.TRYWAIT P0, [R6+URZ], R5 ;  /* 0x00000005060075a7 */ /* 0x000e62000800017f */
[----:B------:R-:W-:-:S05]  /*10f80*/  VIADD R2, R7, 0x1 ;  /* 0x0000000107027836 */ /* 0x000fca0000000000 */
[----:B------:R-:W-:-:S04]  /*10f90*/  ISETP.NE.AND P1, PT, R2, 0x5, PT ;  /* 0x000000050200780c */ /* 0x000fc80003f25270 */
[----:B0-----:R-:W-:Y:S02]  /*10fa0*/  SEL R4, RZ, 0x1, P1 ;  /* 0x00000001ff047807 */ /* 0x001fe40000800000 */
[----:B------:R-:W-:Y:S02]  /*10fb0*/  SEL R3, R2, RZ, P1 ;  /* 0x000000ff02037207 */ /* 0x000fe40000800000 */
[----:B------:R-:W-:Y:S01]  /*10fc0*/  LOP3.LUT R4, R11, R4, RZ, 0x3c, !PT ;  /* 0x000000040b047212 */ /* 0x000fe200078e3cff */
[----:B-1----:R-:W-:Y:S06]  /*10fd0*/  @!P0 BRA `(.L_x_435) ;  /* 0x0000000000dc8947 */ /* 0x002fec0003800000 */
.L_x_447:
[----:B------:R-:W-:Y:S01]  /*10fe0*/  IMAD R3, R3, 0x8, R0 ;  /* 0x0000000803037824 */ /* 0x000fe200078e0200 */
[----:B------:R-:W-:-:S07]  /*10ff0*/  SHF.L.U32 R0, R4, 0x1f, RZ ;  /* 0x0000001f04007819 */ /* 0x000fce00000006ff */
.L_x_436:
[----:B-1----:R1:W2:Y:S02]  /*11000*/  SYNCS.PHASECHK.TRANS64.TRYWAIT P0, [R3+URZ], R0 ;  /* 0x00000000030075a7 */ /* 0x0022a4000800017f */
[----:B--2---:R-:W-:Y:S05]  /*11010*/  @!P0 NANOSLEEP.SYNCS 0x989680 ;  /* 0x009896800000895d */ /* 0x004fea0003900000 */
[----:B------:R-:W2:Y:S02]  /*11020*/  @!P0 SYNCS.PHASECHK.TRANS64 P0, [R3+URZ], R0 ;  /* 0x00000000030085a7 */ /* 0x000ea4000800007f */
[----:B--2---:R-:W-:Y:S05]  /*11030*/  @!P0 BRA `(.L_x_436) ;  /* 0xfffffffc00f08947 */ /* 0x004fea000383ffff */
.L_x_430:
[----:B------:R-:W-:Y:S05]  /*11040*/  BSYNC B0 ;  /* 0x0000000000007941 */ /* 0x000fea0003800000 */
.L_x_429:
[----:B------:R-:W-:Y:S05]  /*11050*/  EXIT ;  /* 0x000000000000794d */ /* 0x000fea0003800000 */
.L_x_21:
[----:B---3--:R3:W4:Y:S02]  /*11060*/  SYNCS.PHASECHK.TRANS64.TRYWAIT P1, [R3+URZ], R0 ;  /* 0x00000000030075a7 */ /* 0x008724000802017f */
[----:B----4-:R-:W-:Y:S05]  /*11070*/  @!P1 NANOSLEEP.SYNCS 0x989680 ;  /* 0x009896800000995d */ /* 0x010fea0003900000 */
[----:B------:R-:W4:Y:S02]  /*11080*/  @!P1 SYNCS.PHASECHK.TRANS64 P1, [R3+URZ], R0 ;  /* 0x00000000030095a7 */ /* 0x000f24000802007f */
[----:B----4-:R-:W-:Y:S05]  /*11090*/  @!P1 BRA `(.L_x_21) ;  /* 0xfffffffc00f09947 */ /* 0x010fea000383ffff */
[----:B------:R-:W-:Y:S05]  /*110a0*/  BRA `(.L_x_20) ;  /* 0xffffff0400787947 */ /* 0x000fea000383ffff */
.L_x_26:
[----:B-1----:R-:W-:-:S04]  /*110b0*/  IMAD.U32 R5, RZ, RZ, UR8 ;  /* 0x00000008ff057e24 */ /* 0x002fc8000f8e00ff */
[----:B------:R1:W2:Y:S03]  /*110c0*/  SYNCS.PHASECHK.TRANS64.TRYWAIT P1, [R5+URZ], R4 ;  /* 0x00000004050075a7 */ /* 0x0002a6000802017f */
[----:B--2---:R-:W-:Y:S05]  /*110d0*/  @!P1 NANOSLEEP.SYNCS 0x989680 ;  /* 0x009896800000995d */ /* 0x004fea0003900000 */
[----:B------:R-:W2:Y:S02]  /*110e0*/  @!P1 SYNCS.PHASECHK.TRANS64 P1, [R5+URZ], R4 ;  /* 0x00000004050095a7 */ /* 0x000ea4000802007f */
[----:B--2---:R-:W-:Y:S05]  /*110f0*/  @!P1 BRA `(.L_x_26) ;  /* 0xfffffffc00ec9947 */ /* 0x004fea000383ffff */
[----:B------:R-:W-:Y:S05]  /*11100*/  BRA `(.L_x_25) ;  /* 0xffffff0800907947 */ /* 0x000fea000383ffff */
.L_x_417:
[----:B------:R-:W-:Y:S01]  /*11110*/  BSSY B1, `(.L_x_437) ;  /* 0x0000006000017945 */ /* 0x000fe20003800000 */
[----:B------:R-:W-:-:S07]  /*11120*/  IMAD.MOV.U32 R15, RZ, RZ, -0x1 ;  /* 0xffffffffff0f7424 */ /* 0x000fce00078e00ff */
[----:B------:R-:W-:Y:S05]  /*11130*/  WARPSYNC.COLLECTIVE R15, `(.L_x_438) ;  /* 0x000000000f0c7348 */ /* 0x000fea0003c00000 */
[----:B------:R-:W-:Y:S02]  /*11140*/  ELECT P6, UR62, PT ;  /* 0x00000000003e782f */ /* 0x000fe400038c0000 */
[----:B------:R-:W-:Y:S01]  /*11150*/  MOV R14, UR62 ;  /* 0x0000003e000e7c02 */ /* 0x000fe20008000f00 */
[----:B------:R-:W-:Y:S10]  /*11160*/  ENDCOLLECTIVE ;  /* 0x000000000000791b */ /* 0x000ff40003800000 */
.L_x_438:
[----:B------:R-:W-:Y:S05]  /*11170*/  BSYNC B1 ;  /* 0x0000000000017941 */ /* 0x000fea0003800000 */
.L_x_437:
[----:B------:R-:W-:Y:S05]  /*11180*/  BRA `(.L_x_439) ;  /* 0xffffffec00f87947 */ /* 0x000fea000383ffff */
.L_x_420:
[----:B-1----:R1:W2:Y:S02]  /*11190*/  SYNCS.PHASECHK.TRANS64.TRYWAIT P0, [R13+URZ+0x28], R6 ;  /* 0x000028060d0075a7 */ /* 0x0022a4000800017f */
[----:B--2---:R-:W-:Y:S05]  /*111a0*/  @!P0 NANOSLEEP.SYNCS 0x989680 ;  /* 0x009896800000895d */ /* 0x004fea0003900000 */
[----:B------:R-:W2:Y:S02]  /*111b0*/  @!P0 SYNCS.PHASECHK.TRANS64 P0, [R13+URZ+0x28], R6 ;  /* 0x000028060d0085a7 */ /* 0x000ea4000800007f */
[----:B--2---:R-:W-:Y:S05]  /*111c0*/  @!P0 BRA `(.L_x_420) ;  /* 0xfffffffc00f08947 */ /* 0x004fea000383ffff */
[----:B------:R-:W-:Y:S05]  /*111d0*/  BRA `(.L_x_440) ;  /* 0xfffffff000347947 */ /* 0x000fea000383ffff */
.L_x_428:
[----:B------:R-:W-:Y:S01]  /*111e0*/  BSSY B0, `(.L_x_441) ;  /* 0x0000006000007945 */ /* 0x000fe20003800000 */
[----:B------:R-:W-:-:S07]  /*111f0*/  IMAD.MOV.U32 R15, RZ, RZ, -0x1 ;  /* 0xffffffffff0f7424 */ /* 0x000fce00078e00ff */
[----:B------:R-:W-:Y:S05]  /*11200*/  WARPSYNC.COLLECTIVE R15, `(.L_x_442) ;  /* 0x000000000f0c7348 */ /* 0x000fea0003c00000 */
[----:B------:R-:W-:Y:S02]  /*11210*/  ELECT P6, UR62, PT ;  /* 0x00000000003e782f */ /* 0x000fe400038c0000 */
[----:B------:R-:W-:Y:S01]  /*11220*/  MOV R14, UR62 ;  /* 0x0000003e000e7c02 */ /* 0x000fe20008000f00 */
[----:B------:R-:W-:Y:S10]  /*11230*/  ENDCOLLECTIVE ;  /* 0x000000000000791b */ /* 0x000ff40003800000 */
.L_x_442:
[----:B------:R-:W-:Y:S05]  /*11240*/  BSYNC B0 ;  /* 0x0000000000007941 */ /* 0x000fea0003800000 */
.L_x_441:
[----:B------:R-:W-:Y:S05]  /*11250*/  BRA `(.L_x_443) ;  /* 0xfffffff800a47947 */ /* 0x000fea000383ffff */
.L_x_432:
[----:B0-----:R0:W1:Y:S02]  /*11260*/  SYNCS.PHASECHK.TRANS64.TRYWAIT P0, [R7+URZ], R4 ;  /* 0x00000004070075a7 */ /* 0x001064000800017f */
[----:B-1----:R-:W-:Y:S05]  /*11270*/  @!P0 NANOSLEEP.SYNCS 0x989680 ;  /* 0x009896800000895d */ /* 0x002fea0003900000 */
[----:B------:R-:W1:Y:S02]  /*11280*/  @!P0 SYNCS.PHASECHK.TRANS64 P0, [R7+URZ], R4 ;  /* 0x00000004070085a7 */ /* 0x000e64000800007f */
[----:B-1----:R-:W-:Y:S05]  /*11290*/  @!P0 BRA `(.L_x_432) ;  /* 0xfffffffc00f08947 */ /* 0x002fea000383ffff */
[----:B------:R-:W-:Y:S05]  /*112a0*/  BRA `(.L_x_444) ;  /* 0xfffffff800e87947 */ /* 0x000fea000383ffff */
.L_x_433:
[----:B0-----:R0:W1:Y:S02]  /*112b0*/  SYNCS.PHASECHK.TRANS64.TRYWAIT P0, [R8+URZ], R5 ;  /* 0x00000005080075a7 */ /* 0x001064000800017f */
[----:B-1----:R-:W-:Y:S05]  /*112c0*/  @!P0 NANOSLEEP.SYNCS 0x989680 ;  /* 0x009896800000895d */ /* 0x002fea0003900000 */
[----:B------:R-:W1:Y:S02]  /*112d0*/  @!P0 SYNCS.PHASECHK.TRANS64 P0, [R8+URZ], R5 ;  /* 0x00000005080085a7 */ /* 0x000e64000800007f */
[----:B-1----:R-:W-:Y:S05]  /*112e0*/  @!P0 BRA `(.L_x_433) ;  /* 0xfffffffc00f08947 */ /* 0x002fea000383ffff */
[----:B------:R-:W-:Y:S05]  /*112f0*/  BRA `(.L_x_445) ;  /* 0xfffffff800f87947 */ /* 0x000fea000383ffff */
.L_x_434:
[----:B0-----:R0:W1:Y:S02]  /*11300*/  SYNCS.PHASECHK.TRANS64.TRYWAIT P0, [R9+URZ], R4 ;  /* 0x00000004090075a7 */ /* 0x001064000800017f */
[----:B-1----:R-:W-:Y:S05]  /*11310*/  @!P0 NANOSLEEP.SYNCS 0x989680 ;  /* 0x009896800000895d */ /* 0x002fea0003900000 */
[----:B------:R-:W1:Y:S02]  /*11320*/  @!P0 SYNCS.PHASECHK.TRANS64 P0, [R9+URZ], R4 ;  /* 0x00000004090085a7 */ /* 0x000e64000800007f */
[----:B-1----:R-:W-:Y:S05]  /*11330*/  @!P0 BRA `(.L_x_434) ;  /* 0xfffffffc00f08947 */ /* 0x002fea000383ffff */
[----:B------:R-:W-:Y:S05]  /*11340*/  BRA `(.L_x_446) ;  /* 0xfffffffc00087947 */ /* 0x000fea000383ffff */
.L_x_435:
[----:B0-----:R0:W1:Y:S02]  /*11350*/  SYNCS.PHASECHK.TRANS64.TRYWAIT P0, [R6+URZ], R5 ;  /* 0x00000005060075a7 */ /* 0x001064000800017f */
[----:B-1----:R-:W-:Y:S05]  /*11360*/  @!P0 NANOSLEEP.SYNCS 0x989680 ;  /* 0x009896800000895d */ /* 0x002fea0003900000 */
[----:B------:R-:W1:Y:S02]  /*11370*/  @!P0 SYNCS.PHASECHK.TRANS64 P0, [R6+URZ], R5 ;  /* 0x00000005060085a7 */ /* 0x000e64000800007f */
[----:B-1----:R-:W-:Y:S05]  /*11380*/  @!P0 BRA `(.L_x_435) ;  /* 0xfffffffc00f08947 */ /* 0x002fea000383ffff */
[----:B------:R-:W-:Y:S05]  /*11390*/  BRA `(.L_x_447) ;  /* 0xfffffffc00107947 */ /* 0x000fea000383ffff */
.L_x_448:
[----:B------:R-:W-:-:S00]  /*113a0*/  BRA `(.L_x_448) ;  /* 0xfffffffc00fc7947 */ /* 0x000fc0000383ffff */
[----:B------:R-:W-:-:S00]  /*113b0*/  NOP ;  /* 0x0000000000007918 */ /* 0x000fc00000000000 */
        /* <DEDUP_REMOVED lines=12> */
.L_x_449:


//--------------------- .nv.global.init           --------------------------
	.section	.nv.global.init,"aw",@progbits
.nv.global.init:
	.type		$str$22,@object
	.size		$str$22,($str$23 - $str$22)
$str$22:
        /*0000*/ 	.byte	0x6b, 0x5f, 0x74, 0x69, 0x6c, 0x65, 0x5f, 0x63, 0x6f, 0x75, 0x6e, 0x74, 0x20, 0x3e, 0x3d, 0x20
        /*0010*/ 	.byte	0x31, 0x00
	.type		$str$23,@object
	.size		$str$23,(__unnamed_1 - $str$23)
$str$23:
        /*0012*/ 	.byte	0x2f, 0x74, 0x6d, 0x70, 0x2f, 0x63, 0x75, 0x74, 0x6c, 0x61, 0x73, 0x73, 0x5f, 0x73, 0x77, 0x65
        /*0022*/ 	.byte	0x65, 0x70, 0x5f, 0x73, 0x72, 0x63, 0x2f, 0x69, 0x6e, 0x63, 0x6c, 0x75, 0x64, 0x65, 0x2f, 0x63
        /*0032*/ 	.byte	0x75, 0x74, 0x6c, 0x61, 0x73, 0x73, 0x2f, 0x67, 0x65, 0x6d, 0x6d, 0x2f, 0x63, 0x6f, 0x6c, 0x6c
        /*0042*/ 	.byte	0x65, 0x63, 0x74, 0x69, 0x76, 0x65, 0x2f, 0x73, 0x6d, 0x39, 0x30, 0x5f, 0x6d, 0x6d, 0x61, 0x5f
        /*0052*/ 	.byte	0x74, 0x6d, 0x61, 0x5f, 0x67, 0x6d, 0x6d, 0x61, 0x5f, 0x73, 0x73, 0x5f, 0x77, 0x61, 0x72, 0x70
        /*0062*/ 	.byte	0x73, 0x70, 0x65, 0x63, 0x69, 0x61, 0x6c, 0x69, 0x7a, 0x65, 0x64, 0x2e, 0x68, 0x70, 0x70, 0x00
	.type		__unnamed_1,@object
	.size		__unnamed_1,(.L_0 - __unnamed_1)
__unnamed_1:
        /*0072*/ 	.byte	0x76, 0x6f, 0x69, 0x64, 0x20, 0x63, 0x75, 0x74, 0x6c, 0x61, 0x73, 0x73, 0x3a, 0x3a, 0x67, 0x65
        /* <DEDUP_REMOVED lines=180> */
        /*0bc2*/ 	.byte	0x69, 0x74, 0x79, 0x5d, 0x00
.L_0:


//--------------------- .nv.shared._ZN7cutlass13device_kernelINS_4gemm6kernel13GemmUniversalIN4cute5tupleIJiiiiEEENS1_10collective13CollectiveMmaINS1_34MainloopSm90TmaGmmaWarpSpecializedILi5ENS5_IJNS4_1CILi2EEENSA_ILi1EEESC_EEENS1_35KernelTmaWarpSpecializedCooperativeEEENS5_IJNSA_ILi512EEENSA_ILi96EEENSA_ILi32EEEEEENS_6half_tENS5_IJlSC_lEEESK_SL_NS4_8TiledMMAINS4_8MMA_AtomIJNS4_4SM904GMMA25MMA_64x96x16_F32F16F16_SSILNSP_5MajorE0ELSR_0ELNSP_7ScaleInE1ELSS_1EEEEEENS4_6LayoutISD_NS5_IJSC_NSA_ILi0EEESW_EEEEENS5_IJNS4_10UnderscoreESZ_SZ_EEEEENS4_13SM90_TMA_LOADENS4_14ComposedLayoutINS4_7SwizzleILi2ELi4ELi3EEENS4_18smem_ptr_flag_bitsILi16EEENSV_INS5_IJNSA_ILi8EEESI_EEENS5_IJSI_SC_EEEEEEEvNS4_8identityENS4_23SM90_TMA_LOAD_MULTICASTES1C_vS1D_EENS_8epilogue10collective6detail29Sm90TmaWarpSpecializedAdapterINS1H_15DefaultEpilogueISK_SL_SL_NS1G_6thread17LinearCombinationISK_Li1EffLNS1L_9ScaleType4KindE0ELNS_15FloatRoundStyleE2ESK_EENS1_15EpilogueDefaultEEEEEvvEEEEvNT_6ParamsE --------------------------
	.section	.nv.shared._ZN7cutlass13device_kernelINS_4gemm6kernel13GemmUniversalIN4cute5tupleIJiiiiEEENS1_10collective13CollectiveMmaINS1_34MainloopSm90TmaGmmaWarpSpecializedILi5ENS5_IJNS4_1CILi2EEENSA_ILi1EEESC_EEENS1_35KernelTmaWarpSpecializedCooperativeEEENS5_IJNSA_ILi512EEENSA_ILi96EEENSA_ILi32EEEEEENS_6half_tENS5_IJlSC_lEEESK_SL_NS4_8TiledMMAINS4_8MMA_AtomIJNS4_4SM904GMMA25MMA_64x96x16_F32F16F16_SSILNSP_5MajorE0ELSR_0ELNSP_7ScaleInE1ELSS_1EEEEEENS4_6LayoutISD_NS5_IJSC_NSA_ILi0EEESW_EEEEENS5_IJNS4_10UnderscoreESZ_SZ_EEEEENS4_13SM90_TMA_LOADENS4_14ComposedLayoutINS4_7SwizzleILi2ELi4ELi3EEENS4_18smem_ptr_flag_bitsILi16EEENSV_INS5_IJNSA_ILi8EEESI_EEENS5_IJSI_SC_EEEEEEEvNS4_8identityENS4_23SM90_TMA_LOAD_MULTICASTES1C_vS1D_EENS_8epilogue10collective6detail29Sm90TmaWarpSpecializedAdapterINS1H_15DefaultEpilogueISK_SL_SL_NS1G_6thread17LinearCombinationISK_Li1EffLNS1L_9ScaleType4KindE0ELNS_15FloatRoundStyleE2ESK_EENS1_15EpilogueDefaultEEEEEvvEEEEvNT_6ParamsE,"aw",@nobits
	.sectionflags	@""
	.align	16
	.zero		1024


//--------------------- .nv.shared.reserved.0     --------------------------
	.section	.nv.shared.reserved.0,"aw",@nobits
	.weak		__nv_reservedSMEM_offset_0_alias
	.size		__nv_reservedSMEM_offset_0_alias, 0, 0
	.other		__nv_reservedSMEM_offset_0_alias,@"STO_CUDA_RESERVED_SHARED STV_DEFAULT"
__nv_reservedSMEM_offset_0_alias:
	.zero		0


//--------------------- .nv.global                --------------------------
	.section	.nv.global,"aw",@nobits
.nv.global:
	.type		_ZN40_INTERNAL_fa41d1b0_4_k_cu_c2eaa226_120334cute1_E,@object
	.size		_ZN40_INTERNAL_fa41d1b0_4_k_cu_c2eaa226_120334cute1_E,(_ZN40_INTERNAL_fa41d1b0_4_k_cu_c2eaa226_120334cuda3std3__45__cpo6cbeginE - _ZN40_INTERNAL_fa41d1b0_4_k_cu_c2eaa226_120334cute1_E)
_ZN40_INTERNAL_fa41d1b0_4_k_cu_c2eaa226_120334cute1_E:
	.zero		1
	.type		_ZN40_INTERNAL_fa41d1b0_4_k_cu_c2eaa226_120334cuda3std3__45__cpo6cbeginE,@object
	.size		_ZN40_INTERNAL_fa41d1b0_4_k_cu_c2eaa226_120334cuda3std3__45__cpo6cbeginE,(_ZN40_INTERNAL_fa41d1b0_4_k_cu_c2eaa226_120334cuda3std3__48in_placeE - _ZN40_INTERNAL_fa41d1b0_4_k_cu_c2eaa226_120334cuda3std3__45__cpo6cbeginE)
_ZN40_INTERNAL_fa41d1b0_4_k_cu_c2eaa226_120334cuda3std3__45__cpo6cbeginE:
	.zero		1
	.type		_ZN40_INTERNAL_fa41d1b0_4_k_cu_c2eaa226_120334cuda3std3__48in_placeE,@object
	.size		_ZN40_INTERNAL_fa41d1b0_4_k_cu_c2eaa226_120334cuda3std3__48in_placeE,(_ZN40_INTERNAL_fa41d1b0_4_k_cu_c2eaa226_120334cuda3std6ranges3__45__cpo9iter_moveE - _ZN40_INTERNAL_fa41d1b0_4_k_cu_c2eaa226_120334cuda3std3__48in_placeE)
_ZN40_INTERNAL_fa41d1b0_4_k_cu_c2eaa226_120334cuda3std3__48in_placeE:
	.zero		1
	.type		_ZN40_INTERNAL_fa41d1b0_4_k_cu_c2eaa226_120334cuda3std6ranges3__45__cpo9iter_moveE,@object
	.size		_ZN40_INTERNAL_fa41d1b0_4_k_cu_c2eaa226_120334cuda3std6ranges3__45__cpo9iter_moveE,(_ZN40_INTERNAL_fa41d1b0_4_k_cu_c2eaa226_120334cuda3std3__45__cpo5beginE - _ZN40_INTERNAL_fa41d1b0_4_k_cu_c2eaa226_120334cuda3std6ranges3__45__cpo9iter_moveE)
_ZN40_INTERNAL_fa41d1b0_4_k_cu_c2eaa226_120334cuda3std6ranges3__45__cpo9iter_moveE:
	.zero		1
	.type		_ZN40_INTERNAL_fa41d1b0_4_k_cu_c2eaa226_120334cuda3std3__45__cpo5beginE,@object
	.size		_ZN40_INTERNAL_fa41d1b0_4_k_cu_c2eaa226_120334cuda3std3__45__cpo5beginE,(_ZN40_INTERNAL_fa41d1b0_4_k_cu_c2eaa226_120334cuda3std3__442_GLOBAL__N__fa41d1b0_4_k_cu_c2eaa226_120336ignoreE - _ZN40_INTERNAL_fa41d1b0_4_k_cu_c2eaa226_120334cuda3std3__45__cpo5beginE)
_ZN40_INTERNAL_fa41d1b0_4_k_cu_c2eaa226_120334cuda3std3__45__cpo5beginE:
	.zero		1
	.type		_ZN40_INTERNAL_fa41d1b0_4_k_cu_c2eaa226_120334cuda3std3__442_GLOBAL__N__fa41d1b0_4_k_cu_c2eaa226_120336ignoreE,@object
	.size		_ZN40_INTERNAL_fa41d1b0_4_k_cu_c2eaa226_120334cuda3std3__442_GLOBAL__N__fa41d1b0_4_k_cu_c2eaa226_120336ignoreE,(_ZN40_INTERNAL_fa41d1b0_4_k_cu_c2eaa226_120334cute7productE - _ZN40_INTERNAL_fa41d1b0_4_k_cu_c2eaa226_120334cuda3std3__442_GLOBAL__N__fa41d1b0_4_k_cu_c2eaa226_120336ignoreE)
_ZN40_INTERNAL_fa41d1b0_4_k_cu_c2eaa226_120334cuda3std3__442_GLOBAL__N__fa41d1b0_4_k_cu_c2eaa226_120336ignoreE:
	.zero		1
	.type		_ZN40_INTERNAL_fa41d1b0_4_k_cu_c2eaa226_120334cute7productE,@object
	.size		_ZN40_INTERNAL_fa41d1b0_4_k_cu_c2eaa226_120334cute7productE,(_ZN40_INTERNAL_fa41d1b0_4_k_cu_c2eaa226_120334cuda3std3__45__cpo3endE - _ZN40_INTERNAL_fa41d1b0_4_k_cu_c2eaa226_120334cute7productE)
_ZN40_INTERNAL_fa41d1b0_4_k_cu_c2eaa226_120334cute7productE:
	.zero		1
	.type		_ZN40_INTERNAL_fa41d1b0_4_k_cu_c2eaa226_120334cuda3std3__45__cpo3endE,@object
	.size		_ZN40_INTERNAL_fa41d1b0_4_k_cu_c2eaa226_120334cuda3std3__45__cpo3endE,(_ZN40_INTERNAL_fa41d1b0_4_k_cu_c2eaa226_120334cuda3std3__419piecewise_constructE - _ZN40_INTERNAL_fa41d1b0_4_k_cu_c2eaa226_120334cuda3std3__45__cpo3endE)
_ZN40_INTERNAL_fa41d1b0_4_k_cu_c2eaa226_120334cuda3std3__45__cpo3endE:
	.zero		1
	.type		_ZN40_INTERNAL_fa41d1b0_4_k_cu_c2eaa226_120334cuda3std3__419piecewise_constructE,@object
	.size		_ZN40_INTERNAL_fa41d1b0_4_k_cu_c2eaa226_120334cuda3std3__419piecewise_constructE,(_ZN40_INTERNAL_fa41d1b0_4_k_cu_c2eaa226_120334cuda3std3__45__cpo4cendE - _ZN40_INTERNAL_fa41d1b0_4_k_cu_c2eaa226_120334cuda3std3__419piecewise_constructE)
_ZN40_INTERNAL_fa41d1b0_4_k_cu_c2eaa226_120334cuda3std3__419piecewise_constructE:
	.zero		1
	.type		_ZN40_INTERNAL_fa41d1b0_4_k_cu_c2eaa226_120334cuda3std3__45__cpo4cendE,@object
	.size		_ZN40_INTERNAL_fa41d1b0_4_k_cu_c2eaa226_120334cuda3std3__45__cpo4cendE,(_ZN40_INTERNAL_fa41d1b0_4_k_cu_c2eaa226_120334cuda3std6ranges3__45__cpo4swapE - _ZN40_INTERNAL_fa41d1b0_4_k_cu_c2eaa226_120334cuda3std3__45__cpo4cendE)
_ZN40_INTERNAL_fa41d1b0_4_k_cu_c2eaa226_120334cuda3std3__45__cpo4cendE:
	.zero		1
	.type		_ZN40_INTERNAL_fa41d1b0_4_k_cu_c2eaa226_120334cuda3std6ranges3__45__cpo4swapE,@object
	.size		_ZN40_INTERNAL_fa41d1b0_4_k_cu_c2eaa226_120334cuda3std6ranges3__45__cpo4swapE,(.L_8 - _ZN40_INTERNAL_fa41d1b0_4_k_cu_c2eaa226_120334cuda3std6ranges3__45__cpo4swapE)
_ZN40_INTERNAL_fa41d1b0_4_k_cu_c2eaa226_120334cuda3std6ranges3__45__cpo4swapE:
	.zero		1
.L_8:


//--------------------- .nv.constant0._ZN7cutlass13device_kernelINS_4gemm6kernel13GemmUniversalIN4cute5tupleIJiiiiEEENS1_10collective13CollectiveMmaINS1_34MainloopSm90TmaGmmaWarpSpecializedILi5ENS5_IJNS4_1CILi2EEENSA_ILi1EEESC_EEENS1_35KernelTmaWarpSpecializedCooperativeEEENS5_IJNSA_ILi512EEENSA_ILi96EEENSA_ILi32EEEEEENS_6half_tENS5_IJlSC_lEEESK_SL_NS4_8TiledMMAINS4_8MMA_AtomIJNS4_4SM904GMMA25MMA_64x96x16_F32F16F16_SSILNSP_5MajorE0ELSR_0ELNSP_7ScaleInE1ELSS_1EEEEEENS4_6LayoutISD_NS5_IJSC_NSA_ILi0EEESW_EEEEENS5_IJNS4_10UnderscoreESZ_SZ_EEEEENS4_13SM90_TMA_LOADENS4_14ComposedLayoutINS4_7SwizzleILi2ELi4ELi3EEENS4_18smem_ptr_flag_bitsILi16EEENSV_INS5_IJNSA_ILi8EEESI_EEENS5_IJSI_SC_EEEEEEEvNS4_8identityENS4_23SM90_TMA_LOAD_MULTICASTES1C_vS1D_EENS_8epilogue10collective6detail29Sm90TmaWarpSpecializedAdapterINS1H_15DefaultEpilogueISK_SL_SL_NS1G_6thread17LinearCombinationISK_Li1EffLNS1L_9ScaleType4KindE0ELNS_15FloatRoundStyleE2ESK_EENS1_15EpilogueDefaultEEEEEvvEEEEvNT_6ParamsE --------------------------
	.section	.nv.constant0._ZN7cutlass13device_kernelINS_4gemm6kernel13GemmUniversalIN4cute5tupleIJiiiiEEENS1_10collective13CollectiveMmaINS1_34MainloopSm90TmaGmmaWarpSpecializedILi5ENS5_IJNS4_1CILi2EEENSA_ILi1EEESC_EEENS1_35KernelTmaWarpSpecializedCooperativeEEENS5_IJNSA_ILi512EEENSA_ILi96EEENSA_ILi32EEEEEENS_6half_tENS5_IJlSC_lEEESK_SL_NS4_8TiledMMAINS4_8MMA_AtomIJNS4_4SM904GMMA25MMA_64x96x16_F32F16F16_SSILNSP_5MajorE0ELSR_0ELNSP_7ScaleInE1ELSS_1EEEEEENS4_6LayoutISD_NS5_IJSC_NSA_ILi0EEESW_EEEEENS5_IJNS4_10UnderscoreESZ_SZ_EEEEENS4_13SM90_TMA_LOADENS4_14ComposedLayoutINS4_7SwizzleILi2ELi4ELi3EEENS4_18smem_ptr_flag_bitsILi16EEENSV_INS5_IJNSA_ILi8EEESI_EEENS5_IJSI_SC_EEEEEEEvNS4_8identityENS4_23SM90_TMA_LOAD_MULTICASTES1C_vS1D_EENS_8epilogue10collective6detail29Sm90TmaWarpSpecializedAdapterINS1H_15DefaultEpilogueISK_SL_SL_NS1G_6thread17LinearCombinationISK_Li1EffLNS1L_9ScaleType4KindE0ELNS_15FloatRoundStyleE2ESK_EENS1_15EpilogueDefaultEEEEEvvEEEEvNT_6ParamsE,"a",@progbits
	.sectionflags	@""
	.align	4
.nv.constant0._ZN7cutlass13device_kernelINS_4gemm6kernel13GemmUniversalIN4cute5tupleIJiiiiEEENS1_10collective13CollectiveMmaINS1_34MainloopSm90TmaGmmaWarpSpecializedILi5ENS5_IJNS4_1CILi2EEENSA_ILi1EEESC_EEENS1_35KernelTmaWarpSpecializedCooperativeEEENS5_IJNSA_ILi512EEENSA_ILi96EEENSA_ILi32EEEEEENS_6half_tENS5_IJlSC_lEEESK_SL_NS4_8TiledMMAINS4_8MMA_AtomIJNS4_4SM904GMMA25MMA_64x96x16_F32F16F16_SSILNSP_5MajorE0ELSR_0ELNSP_7ScaleInE1ELSS_1EEEEEENS4_6LayoutISD_NS5_IJSC_NSA_ILi0EEESW_EEEEENS5_IJNS4_10UnderscoreESZ_SZ_EEEEENS4_13SM90_TMA_LOADENS4_14ComposedLayoutINS4_7SwizzleILi2ELi4ELi3EEENS4_18smem_ptr_flag_bitsILi16EEENSV_INS5_IJNSA_ILi8EEESI_EEENS5_IJSI_SC_EEEEEEEvNS4_8identityENS4_23SM90_TMA_LOAD_MULTICASTES1C_vS1D_EENS_8epilogue10collective6detail29Sm90TmaWarpSpecializedAdapterINS1H_15DefaultEpilogueISK_SL_SL_NS1G_6thread17LinearCombinationISK_Li1EffLNS1L_9ScaleType4KindE0ELNS_15FloatRoundStyleE2ESK_EENS1_15EpilogueDefaultEEEEEvvEEEEvNT_6ParamsE:
	.zero		1664


//--------------------- SYMBOLS --------------------------

	.type		.nv.reservedSmem.offset0,@object
	.size		.nv.reservedSmem.offset0,0x4
	.type		__assertfail,@function
